//
// Generated by NVIDIA NVVM Compiler
//
// Compiler Build ID: CL-36424714
// Cuda compilation tools, release 13.0, V13.0.88
// Based on NVVM 20.0.0
//

.version 9.0
.target sm_100
.address_size 64

	// .globl	_Z16block_mul_kerneliiPfS_S_
.extern .shared .align 16 .b8 share[];

.visible .entry _Z16block_mul_kerneliiPfS_S_(
	.param .u32 _Z16block_mul_kerneliiPfS_S__param_0,
	.param .u32 _Z16block_mul_kerneliiPfS_S__param_1,
	.param .u64 .ptr .align 1 _Z16block_mul_kerneliiPfS_S__param_2,
	.param .u64 .ptr .align 1 _Z16block_mul_kerneliiPfS_S__param_3,
	.param .u64 .ptr .align 1 _Z16block_mul_kerneliiPfS_S__param_4
)
{
	.reg .pred 	%p<3>;
	.reg .b32 	%r<105>;
	.reg .b32 	%f<867>;
	.reg .b64 	%rd<72>;

	ld.param.u32 	%r54, [_Z16block_mul_kerneliiPfS_S__param_0];
	ld.param.u32 	%r55, [_Z16block_mul_kerneliiPfS_S__param_1];
	ld.param.u64 	%rd3, [_Z16block_mul_kerneliiPfS_S__param_2];
	ld.param.u64 	%rd4, [_Z16block_mul_kerneliiPfS_S__param_3];
	ld.param.u64 	%rd5, [_Z16block_mul_kerneliiPfS_S__param_4];
	mov.u32 	%r56, %ctaid.x;
	mov.u32 	%r57, %ctaid.y;
	shl.b32 	%r1, %r56, 5;
	shl.b32 	%r2, %r57, 5;
	mov.u32 	%r3, %tid.y;
	mov.u32 	%r4, %tid.x;
	mov.u32 	%r5, %ntid.y;
	setp.lt.s32 	%p1, %r55, 1;
	mov.f32 	%f851, 0f00000000;
	mov.f32 	%f852, %f851;
	mov.f32 	%f853, %f851;
	mov.f32 	%f854, %f851;
	mov.f32 	%f855, %f851;
	mov.f32 	%f856, %f851;
	mov.f32 	%f857, %f851;
	mov.f32 	%f858, %f851;
	mov.f32 	%f859, %f851;
	mov.f32 	%f860, %f851;
	mov.f32 	%f861, %f851;
	mov.f32 	%f862, %f851;
	mov.f32 	%f863, %f851;
	mov.f32 	%f864, %f851;
	mov.f32 	%f865, %f851;
	mov.f32 	%f866, %f851;
	@%p1 bra 	$L__BB0_3;
	cvta.to.global.u64 	%rd1, %rd4;
	cvta.to.global.u64 	%rd2, %rd3;
	add.s32 	%r58, %r1, %r3;
	shl.b32 	%r59, %r3, 5;
	add.s32 	%r60, %r59, %r4;
	shl.b32 	%r61, %r60, 2;
	mov.u32 	%r62, share;
	add.s32 	%r6, %r62, %r61;
	shl.b32 	%r7, %r5, 2;
	add.s32 	%r8, %r6, %r7;
	add.s32 	%r9, %r8, %r7;
	add.s32 	%r63, %r58, %r5;
	shl.b32 	%r64, %r5, 7;
	add.s32 	%r10, %r6, %r64;
	add.s32 	%r11, %r10, %r7;
	add.s32 	%r12, %r11, %r7;
	add.s32 	%r65, %r63, %r5;
	shl.b32 	%r66, %r5, 1;
	add.s32 	%r67, %r3, %r66;
	shl.b32 	%r68, %r5, 8;
	add.s32 	%r13, %r6, %r68;
	add.s32 	%r14, %r13, %r7;
	add.s32 	%r15, %r14, %r7;
	add.s32 	%r69, %r65, %r5;
	add.s32 	%r70, %r67, %r5;
	add.s32 	%r16, %r13, %r64;
	add.s32 	%r17, %r16, %r7;
	add.s32 	%r18, %r17, %r7;
	shl.b32 	%r71, %r3, 7;
	add.s32 	%r19, %r62, %r71;
	add.s32 	%r20, %r19, %r64;
	add.s32 	%r21, %r19, %r68;
	shl.b32 	%r72, %r70, 7;
	add.s32 	%r22, %r62, %r72;
	shl.b32 	%r73, %r4, 2;
	add.s32 	%r74, %r62, %r73;
	add.s32 	%r23, %r74, 4096;
	add.s32 	%r24, %r23, %r7;
	add.s32 	%r25, %r24, %r7;
	neg.s32 	%r104, %r55;
	mad.lo.s32 	%r75, %r3, %r54, %r4;
	add.s32 	%r103, %r75, %r2;
	shl.b32 	%r28, %r54, 5;
	mad.lo.s32 	%r76, %r54, %r67, %r4;
	add.s32 	%r102, %r76, %r2;
	mad.lo.s32 	%r77, %r5, 3, %r3;
	mad.lo.s32 	%r78, %r54, %r77, %r4;
	add.s32 	%r101, %r78, %r2;
	add.s32 	%r79, %r3, %r5;
	mad.lo.s32 	%r80, %r54, %r79, %r4;
	add.s32 	%r100, %r80, %r2;
	mad.lo.s32 	%r99, %r69, %r54, %r4;
	mad.lo.s32 	%r98, %r65, %r54, %r4;
	mad.lo.s32 	%r97, %r63, %r54, %r4;
	mad.lo.s32 	%r96, %r58, %r54, %r4;
	mov.f32 	%f851, 0f00000000;
	cvt.u64.u32 	%rd16, %r7;
	mul.wide.u32 	%rd17, %r5, 4;
	mul.wide.u32 	%rd20, %r5, 8;
$L__BB0_2:
	mul.wide.s32 	%rd6, %r99, 4;
	add.s64 	%rd7, %rd2, %rd6;
	mul.wide.s32 	%rd8, %r98, 4;
	add.s64 	%rd9, %rd2, %rd8;
	mul.wide.s32 	%rd10, %r97, 4;
	add.s64 	%rd11, %rd2, %rd10;
	mul.wide.s32 	%rd12, %r96, 4;
	add.s64 	%rd13, %rd2, %rd12;
	ld.global.f32 	%f51, [%rd13];
	st.shared.f32 	[%r6], %f51;
	mul.wide.s32 	%rd14, %r103, 4;
	add.s64 	%rd15, %rd1, %rd14;
	ld.global.f32 	%f52, [%rd15];
	st.shared.f32 	[%r6+4096], %f52;
	add.s64 	%rd18, %rd13, %rd17;
	ld.global.f32 	%f53, [%rd18];
	st.shared.f32 	[%r8], %f53;
	add.s64 	%rd19, %rd15, %rd16;
	ld.global.f32 	%f54, [%rd19];
	st.shared.f32 	[%r8+4096], %f54;
	add.s64 	%rd21, %rd13, %rd20;
	ld.global.f32 	%f55, [%rd21];
	st.shared.f32 	[%r9], %f55;
	add.s64 	%rd22, %rd19, %rd16;
	ld.global.f32 	%f56, [%rd22];
	st.shared.f32 	[%r9+4096], %f56;
	mul.wide.u32 	%rd23, %r5, 12;
	add.s64 	%rd24, %rd13, %rd23;
	ld.global.f32 	%f57, [%rd24];
	add.s32 	%r81, %r9, %r7;
	st.shared.f32 	[%r81], %f57;
	add.s64 	%rd25, %rd22, %rd16;
	ld.global.f32 	%f58, [%rd25];
	st.shared.f32 	[%r81+4096], %f58;
	ld.global.f32 	%f59, [%rd11];
	st.shared.f32 	[%r10], %f59;
	mul.wide.s32 	%rd26, %r100, 4;
	add.s64 	%rd27, %rd1, %rd26;
	ld.global.f32 	%f60, [%rd27];
	st.shared.f32 	[%r10+4096], %f60;
	add.s64 	%rd28, %rd11, %rd17;
	ld.global.f32 	%f61, [%rd28];
	st.shared.f32 	[%r11], %f61;
	add.s64 	%rd29, %rd27, %rd16;
	ld.global.f32 	%f62, [%rd29];
	st.shared.f32 	[%r11+4096], %f62;
	add.s64 	%rd30, %rd11, %rd20;
	ld.global.f32 	%f63, [%rd30];
	st.shared.f32 	[%r12], %f63;
	add.s64 	%rd31, %rd29, %rd16;
	ld.global.f32 	%f64, [%rd31];
	st.shared.f32 	[%r12+4096], %f64;
	add.s64 	%rd32, %rd11, %rd23;
	ld.global.f32 	%f65, [%rd32];
	add.s32 	%r82, %r12, %r7;
	st.shared.f32 	[%r82], %f65;
	add.s64 	%rd33, %rd31, %rd16;
	ld.global.f32 	%f66, [%rd33];
	st.shared.f32 	[%r82+4096], %f66;
	ld.global.f32 	%f67, [%rd9];
	st.shared.f32 	[%r13], %f67;
	mul.wide.s32 	%rd34, %r102, 4;
	add.s64 	%rd35, %rd1, %rd34;
	ld.global.f32 	%f68, [%rd35];
	st.shared.f32 	[%r13+4096], %f68;
	add.s64 	%rd36, %rd9, %rd17;
	ld.global.f32 	%f69, [%rd36];
	st.shared.f32 	[%r14], %f69;
	add.s64 	%rd37, %rd35, %rd16;
	ld.global.f32 	%f70, [%rd37];
	st.shared.f32 	[%r14+4096], %f70;
	add.s64 	%rd38, %rd9, %rd20;
	ld.global.f32 	%f71, [%rd38];
	st.shared.f32 	[%r15], %f71;
	add.s64 	%rd39, %rd37, %rd16;
	ld.global.f32 	%f72, [%rd39];
	st.shared.f32 	[%r15+4096], %f72;
	add.s64 	%rd40, %rd9, %rd23;
	ld.global.f32 	%f73, [%rd40];
	add.s32 	%r83, %r15, %r7;
	st.shared.f32 	[%r83], %f73;
	add.s64 	%rd41, %rd39, %rd16;
	ld.global.f32 	%f74, [%rd41];
	st.shared.f32 	[%r83+4096], %f74;
	ld.global.f32 	%f75, [%rd7];
	st.shared.f32 	[%r16], %f75;
	mul.wide.s32 	%rd42, %r101, 4;
	add.s64 	%rd43, %rd1, %rd42;
	ld.global.f32 	%f76, [%rd43];
	st.shared.f32 	[%r16+4096], %f76;
	add.s64 	%rd44, %rd7, %rd17;
	ld.global.f32 	%f77, [%rd44];
	st.shared.f32 	[%r17], %f77;
	add.s64 	%rd45, %rd43, %rd16;
	ld.global.f32 	%f78, [%rd45];
	st.shared.f32 	[%r17+4096], %f78;
	add.s64 	%rd46, %rd7, %rd20;
	ld.global.f32 	%f79, [%rd46];
	st.shared.f32 	[%r18], %f79;
	add.s64 	%rd47, %rd45, %rd16;
	ld.global.f32 	%f80, [%rd47];
	st.shared.f32 	[%r18+4096], %f80;
	add.s64 	%rd48, %rd7, %rd23;
	ld.global.f32 	%f81, [%rd48];
	add.s32 	%r84, %r18, %r7;
	st.shared.f32 	[%r84], %f81;
	add.s64 	%rd49, %rd47, %rd16;
	ld.global.f32 	%f82, [%rd49];
	st.shared.f32 	[%r84+4096], %f82;
	bar.sync 	0;
	ld.shared.v4.f32 	{%f83, %f84, %f85, %f86}, [%r19];
	ld.shared.v4.f32 	{%f87, %f88, %f89, %f90}, [%r20];
	ld.shared.v4.f32 	{%f91, %f92, %f93, %f94}, [%r21];
	ld.shared.v4.f32 	{%f95, %f96, %f97, %f98}, [%r22];
	ld.shared.f32 	%f99, [%r23];
	ld.shared.f32 	%f100, [%r24];
	ld.shared.f32 	%f101, [%r25];
	add.s32 	%r85, %r25, %r7;
	ld.shared.f32 	%f102, [%r85];
	fma.rn.f32 	%f103, %f83, %f99, %f858;
	fma.rn.f32 	%f104, %f83, %f100, %f857;
	fma.rn.f32 	%f105, %f83, %f101, %f856;
	fma.rn.f32 	%f106, %f83, %f102, %f855;
	fma.rn.f32 	%f107, %f87, %f99, %f854;
	fma.rn.f32 	%f108, %f87, %f100, %f853;
	fma.rn.f32 	%f109, %f87, %f101, %f852;
	fma.rn.f32 	%f110, %f87, %f102, %f851;
	fma.rn.f32 	%f111, %f91, %f99, %f859;
	fma.rn.f32 	%f112, %f91, %f100, %f860;
	fma.rn.f32 	%f113, %f91, %f101, %f861;
	fma.rn.f32 	%f114, %f91, %f102, %f862;
	fma.rn.f32 	%f115, %f95, %f99, %f863;
	fma.rn.f32 	%f116, %f95, %f100, %f864;
	fma.rn.f32 	%f117, %f95, %f101, %f865;
	fma.rn.f32 	%f118, %f95, %f102, %f866;
	ld.shared.f32 	%f119, [%r23+128];
	ld.shared.f32 	%f120, [%r24+128];
	ld.shared.f32 	%f121, [%r25+128];
	ld.shared.f32 	%f122, [%r85+128];
	fma.rn.f32 	%f123, %f84, %f119, %f103;
	fma.rn.f32 	%f124, %f84, %f120, %f104;
	fma.rn.f32 	%f125, %f84, %f121, %f105;
	fma.rn.f32 	%f126, %f84, %f122, %f106;
	fma.rn.f32 	%f127, %f88, %f119, %f107;
	fma.rn.f32 	%f128, %f88, %f120, %f108;
	fma.rn.f32 	%f129, %f88, %f121, %f109;
	fma.rn.f32 	%f130, %f88, %f122, %f110;
	fma.rn.f32 	%f131, %f92, %f119, %f111;
	fma.rn.f32 	%f132, %f92, %f120, %f112;
	fma.rn.f32 	%f133, %f92, %f121, %f113;
	fma.rn.f32 	%f134, %f92, %f122, %f114;
	fma.rn.f32 	%f135, %f96, %f119, %f115;
	fma.rn.f32 	%f136, %f96, %f120, %f116;
	fma.rn.f32 	%f137, %f96, %f121, %f117;
	fma.rn.f32 	%f138, %f96, %f122, %f118;
	ld.shared.f32 	%f139, [%r23+256];
	ld.shared.f32 	%f140, [%r24+256];
	ld.shared.f32 	%f141, [%r25+256];
	ld.shared.f32 	%f142, [%r85+256];
	fma.rn.f32 	%f143, %f85, %f139, %f123;
	fma.rn.f32 	%f144, %f85, %f140, %f124;
	fma.rn.f32 	%f145, %f85, %f141, %f125;
	fma.rn.f32 	%f146, %f85, %f142, %f126;
	fma.rn.f32 	%f147, %f89, %f139, %f127;
	fma.rn.f32 	%f148, %f89, %f140, %f128;
	fma.rn.f32 	%f149, %f89, %f141, %f129;
	fma.rn.f32 	%f150, %f89, %f142, %f130;
	fma.rn.f32 	%f151, %f93, %f139, %f131;
	fma.rn.f32 	%f152, %f93, %f140, %f132;
	fma.rn.f32 	%f153, %f93, %f141, %f133;
	fma.rn.f32 	%f154, %f93, %f142, %f134;
	fma.rn.f32 	%f155, %f97, %f139, %f135;
	fma.rn.f32 	%f156, %f97, %f140, %f136;
	fma.rn.f32 	%f157, %f97, %f141, %f137;
	fma.rn.f32 	%f158, %f97, %f142, %f138;
	ld.shared.f32 	%f159, [%r23+384];
	ld.shared.f32 	%f160, [%r24+384];
	ld.shared.f32 	%f161, [%r25+384];
	ld.shared.f32 	%f162, [%r85+384];
	fma.rn.f32 	%f163, %f86, %f159, %f143;
	fma.rn.f32 	%f164, %f86, %f160, %f144;
	fma.rn.f32 	%f165, %f86, %f161, %f145;
	fma.rn.f32 	%f166, %f86, %f162, %f146;
	fma.rn.f32 	%f167, %f90, %f159, %f147;
	fma.rn.f32 	%f168, %f90, %f160, %f148;
	fma.rn.f32 	%f169, %f90, %f161, %f149;
	fma.rn.f32 	%f170, %f90, %f162, %f150;
	fma.rn.f32 	%f171, %f94, %f159, %f151;
	fma.rn.f32 	%f172, %f94, %f160, %f152;
	fma.rn.f32 	%f173, %f94, %f161, %f153;
	fma.rn.f32 	%f174, %f94, %f162, %f154;
	fma.rn.f32 	%f175, %f98, %f159, %f155;
	fma.rn.f32 	%f176, %f98, %f160, %f156;
	fma.rn.f32 	%f177, %f98, %f161, %f157;
	fma.rn.f32 	%f178, %f98, %f162, %f158;
	ld.shared.v4.f32 	{%f179, %f180, %f181, %f182}, [%r19+16];
	ld.shared.v4.f32 	{%f183, %f184, %f185, %f186}, [%r20+16];
	ld.shared.v4.f32 	{%f187, %f188, %f189, %f190}, [%r21+16];
	ld.shared.v4.f32 	{%f191, %f192, %f193, %f194}, [%r22+16];
	ld.shared.f32 	%f195, [%r23+512];
	ld.shared.f32 	%f196, [%r24+512];
	ld.shared.f32 	%f197, [%r25+512];
	ld.shared.f32 	%f198, [%r85+512];
	fma.rn.f32 	%f199, %f179, %f195, %f163;
	fma.rn.f32 	%f200, %f179, %f196, %f164;
	fma.rn.f32 	%f201, %f179, %f197, %f165;
	fma.rn.f32 	%f202, %f179, %f198, %f166;
	fma.rn.f32 	%f203, %f183, %f195, %f167;
	fma.rn.f32 	%f204, %f183, %f196, %f168;
	fma.rn.f32 	%f205, %f183, %f197, %f169;
	fma.rn.f32 	%f206, %f183, %f198, %f170;
	fma.rn.f32 	%f207, %f187, %f195, %f171;
	fma.rn.f32 	%f208, %f187, %f196, %f172;
	fma.rn.f32 	%f209, %f187, %f197, %f173;
	fma.rn.f32 	%f210, %f187, %f198, %f174;
	fma.rn.f32 	%f211, %f191, %f195, %f175;
	fma.rn.f32 	%f212, %f191, %f196, %f176;
	fma.rn.f32 	%f213, %f191, %f197, %f177;
	fma.rn.f32 	%f214, %f191, %f198, %f178;
	ld.shared.f32 	%f215, [%r23+640];
	ld.shared.f32 	%f216, [%r24+640];
	ld.shared.f32 	%f217, [%r25+640];
	ld.shared.f32 	%f218, [%r85+640];
	fma.rn.f32 	%f219, %f180, %f215, %f199;
	fma.rn.f32 	%f220, %f180, %f216, %f200;
	fma.rn.f32 	%f221, %f180, %f217, %f201;
	fma.rn.f32 	%f222, %f180, %f218, %f202;
	fma.rn.f32 	%f223, %f184, %f215, %f203;
	fma.rn.f32 	%f224, %f184, %f216, %f204;
	fma.rn.f32 	%f225, %f184, %f217, %f205;
	fma.rn.f32 	%f226, %f184, %f218, %f206;
	fma.rn.f32 	%f227, %f188, %f215, %f207;
	fma.rn.f32 	%f228, %f188, %f216, %f208;
	fma.rn.f32 	%f229, %f188, %f217, %f209;
	fma.rn.f32 	%f230, %f188, %f218, %f210;
	fma.rn.f32 	%f231, %f192, %f215, %f211;
	fma.rn.f32 	%f232, %f192, %f216, %f212;
	fma.rn.f32 	%f233, %f192, %f217, %f213;
	fma.rn.f32 	%f234, %f192, %f218, %f214;
	ld.shared.f32 	%f235, [%r23+768];
	ld.shared.f32 	%f236, [%r24+768];
	ld.shared.f32 	%f237, [%r25+768];
	ld.shared.f32 	%f238, [%r85+768];
	fma.rn.f32 	%f239, %f181, %f235, %f219;
	fma.rn.f32 	%f240, %f181, %f236, %f220;
	fma.rn.f32 	%f241, %f181, %f237, %f221;
	fma.rn.f32 	%f242, %f181, %f238, %f222;
	fma.rn.f32 	%f243, %f185, %f235, %f223;
	fma.rn.f32 	%f244, %f185, %f236, %f224;
	fma.rn.f32 	%f245, %f185, %f237, %f225;
	fma.rn.f32 	%f246, %f185, %f238, %f226;
	fma.rn.f32 	%f247, %f189, %f235, %f227;
	fma.rn.f32 	%f248, %f189, %f236, %f228;
	fma.rn.f32 	%f249, %f189, %f237, %f229;
	fma.rn.f32 	%f250, %f189, %f238, %f230;
	fma.rn.f32 	%f251, %f193, %f235, %f231;
	fma.rn.f32 	%f252, %f193, %f236, %f232;
	fma.rn.f32 	%f253, %f193, %f237, %f233;
	fma.rn.f32 	%f254, %f193, %f238, %f234;
	ld.shared.f32 	%f255, [%r23+896];
	ld.shared.f32 	%f256, [%r24+896];
	ld.shared.f32 	%f257, [%r25+896];
	ld.shared.f32 	%f258, [%r85+896];
	fma.rn.f32 	%f259, %f182, %f255, %f239;
	fma.rn.f32 	%f260, %f182, %f256, %f240;
	fma.rn.f32 	%f261, %f182, %f257, %f241;
	fma.rn.f32 	%f262, %f182, %f258, %f242;
	fma.rn.f32 	%f263, %f186, %f255, %f243;
	fma.rn.f32 	%f264, %f186, %f256, %f244;
	fma.rn.f32 	%f265, %f186, %f257, %f245;
	fma.rn.f32 	%f266, %f186, %f258, %f246;
	fma.rn.f32 	%f267, %f190, %f255, %f247;
	fma.rn.f32 	%f268, %f190, %f256, %f248;
	fma.rn.f32 	%f269, %f190, %f257, %f249;
	fma.rn.f32 	%f270, %f190, %f258, %f250;
	fma.rn.f32 	%f271, %f194, %f255, %f251;
	fma.rn.f32 	%f272, %f194, %f256, %f252;
	fma.rn.f32 	%f273, %f194, %f257, %f253;
	fma.rn.f32 	%f274, %f194, %f258, %f254;
	ld.shared.v4.f32 	{%f275, %f276, %f277, %f278}, [%r19+32];
	ld.shared.v4.f32 	{%f279, %f280, %f281, %f282}, [%r20+32];
	ld.shared.v4.f32 	{%f283, %f284, %f285, %f286}, [%r21+32];
	ld.shared.v4.f32 	{%f287, %f288, %f289, %f290}, [%r22+32];
	ld.shared.f32 	%f291, [%r23+1024];
	ld.shared.f32 	%f292, [%r24+1024];
	ld.shared.f32 	%f293, [%r25+1024];
	ld.shared.f32 	%f294, [%r85+1024];
	fma.rn.f32 	%f295, %f275, %f291, %f259;
	fma.rn.f32 	%f296, %f275, %f292, %f260;
	fma.rn.f32 	%f297, %f275, %f293, %f261;
	fma.rn.f32 	%f298, %f275, %f294, %f262;
	fma.rn.f32 	%f299, %f279, %f291, %f263;
	fma.rn.f32 	%f300, %f279, %f292, %f264;
	fma.rn.f32 	%f301, %f279, %f293, %f265;
	fma.rn.f32 	%f302, %f279, %f294, %f266;
	fma.rn.f32 	%f303, %f283, %f291, %f267;
	fma.rn.f32 	%f304, %f283, %f292, %f268;
	fma.rn.f32 	%f305, %f283, %f293, %f269;
	fma.rn.f32 	%f306, %f283, %f294, %f270;
	fma.rn.f32 	%f307, %f287, %f291, %f271;
	fma.rn.f32 	%f308, %f287, %f292, %f272;
	fma.rn.f32 	%f309, %f287, %f293, %f273;
	fma.rn.f32 	%f310, %f287, %f294, %f274;
	ld.shared.f32 	%f311, [%r23+1152];
	ld.shared.f32 	%f312, [%r24+1152];
	ld.shared.f32 	%f313, [%r25+1152];
	ld.shared.f32 	%f314, [%r85+1152];
	fma.rn.f32 	%f315, %f276, %f311, %f295;
	fma.rn.f32 	%f316, %f276, %f312, %f296;
	fma.rn.f32 	%f317, %f276, %f313, %f297;
	fma.rn.f32 	%f318, %f276, %f314, %f298;
	fma.rn.f32 	%f319, %f280, %f311, %f299;
	fma.rn.f32 	%f320, %f280, %f312, %f300;
	fma.rn.f32 	%f321, %f280, %f313, %f301;
	fma.rn.f32 	%f322, %f280, %f314, %f302;
	fma.rn.f32 	%f323, %f284, %f311, %f303;
	fma.rn.f32 	%f324, %f284, %f312, %f304;
	fma.rn.f32 	%f325, %f284, %f313, %f305;
	fma.rn.f32 	%f326, %f284, %f314, %f306;
	fma.rn.f32 	%f327, %f288, %f311, %f307;
	fma.rn.f32 	%f328, %f288, %f312, %f308;
	fma.rn.f32 	%f329, %f288, %f313, %f309;
	fma.rn.f32 	%f330, %f288, %f314, %f310;
	ld.shared.f32 	%f331, [%r23+1280];
	ld.shared.f32 	%f332, [%r24+1280];
	ld.shared.f32 	%f333, [%r25+1280];
	ld.shared.f32 	%f334, [%r85+1280];
	fma.rn.f32 	%f335, %f277, %f331, %f315;
	fma.rn.f32 	%f336, %f277, %f332, %f316;
	fma.rn.f32 	%f337, %f277, %f333, %f317;
	fma.rn.f32 	%f338, %f277, %f334, %f318;
	fma.rn.f32 	%f339, %f281, %f331, %f319;
	fma.rn.f32 	%f340, %f281, %f332, %f320;
	fma.rn.f32 	%f341, %f281, %f333, %f321;
	fma.rn.f32 	%f342, %f281, %f334, %f322;
	fma.rn.f32 	%f343, %f285, %f331, %f323;
	fma.rn.f32 	%f344, %f285, %f332, %f324;
	fma.rn.f32 	%f345, %f285, %f333, %f325;
	fma.rn.f32 	%f346, %f285, %f334, %f326;
	fma.rn.f32 	%f347, %f289, %f331, %f327;
	fma.rn.f32 	%f348, %f289, %f332, %f328;
	fma.rn.f32 	%f349, %f289, %f333, %f329;
	fma.rn.f32 	%f350, %f289, %f334, %f330;
	ld.shared.f32 	%f351, [%r23+1408];
	ld.shared.f32 	%f352, [%r24+1408];
	ld.shared.f32 	%f353, [%r25+1408];
	ld.shared.f32 	%f354, [%r85+1408];
	fma.rn.f32 	%f355, %f278, %f351, %f335;
	fma.rn.f32 	%f356, %f278, %f352, %f336;
	fma.rn.f32 	%f357, %f278, %f353, %f337;
	fma.rn.f32 	%f358, %f278, %f354, %f338;
	fma.rn.f32 	%f359, %f282, %f351, %f339;
	fma.rn.f32 	%f360, %f282, %f352, %f340;
	fma.rn.f32 	%f361, %f282, %f353, %f341;
	fma.rn.f32 	%f362, %f282, %f354, %f342;
	fma.rn.f32 	%f363, %f286, %f351, %f343;
	fma.rn.f32 	%f364, %f286, %f352, %f344;
	fma.rn.f32 	%f365, %f286, %f353, %f345;
	fma.rn.f32 	%f366, %f286, %f354, %f346;
	fma.rn.f32 	%f367, %f290, %f351, %f347;
	fma.rn.f32 	%f368, %f290, %f352, %f348;
	fma.rn.f32 	%f369, %f290, %f353, %f349;
	fma.rn.f32 	%f370, %f290, %f354, %f350;
	ld.shared.v4.f32 	{%f371, %f372, %f373, %f374}, [%r19+48];
	ld.shared.v4.f32 	{%f375, %f376, %f377, %f378}, [%r20+48];
	ld.shared.v4.f32 	{%f379, %f380, %f381, %f382}, [%r21+48];
	ld.shared.v4.f32 	{%f383, %f384, %f385, %f386}, [%r22+48];
	ld.shared.f32 	%f387, [%r23+1536];
	ld.shared.f32 	%f388, [%r24+1536];
	ld.shared.f32 	%f389, [%r25+1536];
	ld.shared.f32 	%f390, [%r85+1536];
	fma.rn.f32 	%f391, %f371, %f387, %f355;
	fma.rn.f32 	%f392, %f371, %f388, %f356;
	fma.rn.f32 	%f393, %f371, %f389, %f357;
	fma.rn.f32 	%f394, %f371, %f390, %f358;
	fma.rn.f32 	%f395, %f375, %f387, %f359;
	fma.rn.f32 	%f396, %f375, %f388, %f360;
	fma.rn.f32 	%f397, %f375, %f389, %f361;
	fma.rn.f32 	%f398, %f375, %f390, %f362;
	fma.rn.f32 	%f399, %f379, %f387, %f363;
	fma.rn.f32 	%f400, %f379, %f388, %f364;
	fma.rn.f32 	%f401, %f379, %f389, %f365;
	fma.rn.f32 	%f402, %f379, %f390, %f366;
	fma.rn.f32 	%f403, %f383, %f387, %f367;
	fma.rn.f32 	%f404, %f383, %f388, %f368;
	fma.rn.f32 	%f405, %f383, %f389, %f369;
	fma.rn.f32 	%f406, %f383, %f390, %f370;
	ld.shared.f32 	%f407, [%r23+1664];
	ld.shared.f32 	%f408, [%r24+1664];
	ld.shared.f32 	%f409, [%r25+1664];
	ld.shared.f32 	%f410, [%r85+1664];
	fma.rn.f32 	%f411, %f372, %f407, %f391;
	fma.rn.f32 	%f412, %f372, %f408, %f392;
	fma.rn.f32 	%f413, %f372, %f409, %f393;
	fma.rn.f32 	%f414, %f372, %f410, %f394;
	fma.rn.f32 	%f415, %f376, %f407, %f395;
	fma.rn.f32 	%f416, %f376, %f408, %f396;
	fma.rn.f32 	%f417, %f376, %f409, %f397;
	fma.rn.f32 	%f418, %f376, %f410, %f398;
	fma.rn.f32 	%f419, %f380, %f407, %f399;
	fma.rn.f32 	%f420, %f380, %f408, %f400;
	fma.rn.f32 	%f421, %f380, %f409, %f401;
	fma.rn.f32 	%f422, %f380, %f410, %f402;
	fma.rn.f32 	%f423, %f384, %f407, %f403;
	fma.rn.f32 	%f424, %f384, %f408, %f404;
	fma.rn.f32 	%f425, %f384, %f409, %f405;
	fma.rn.f32 	%f426, %f384, %f410, %f406;
	ld.shared.f32 	%f427, [%r23+1792];
	ld.shared.f32 	%f428, [%r24+1792];
	ld.shared.f32 	%f429, [%r25+1792];
	ld.shared.f32 	%f430, [%r85+1792];
	fma.rn.f32 	%f431, %f373, %f427, %f411;
	fma.rn.f32 	%f432, %f373, %f428, %f412;
	fma.rn.f32 	%f433, %f373, %f429, %f413;
	fma.rn.f32 	%f434, %f373, %f430, %f414;
	fma.rn.f32 	%f435, %f377, %f427, %f415;
	fma.rn.f32 	%f436, %f377, %f428, %f416;
	fma.rn.f32 	%f437, %f377, %f429, %f417;
	fma.rn.f32 	%f438, %f377, %f430, %f418;
	fma.rn.f32 	%f439, %f381, %f427, %f419;
	fma.rn.f32 	%f440, %f381, %f428, %f420;
	fma.rn.f32 	%f441, %f381, %f429, %f421;
	fma.rn.f32 	%f442, %f381, %f430, %f422;
	fma.rn.f32 	%f443, %f385, %f427, %f423;
	fma.rn.f32 	%f444, %f385, %f428, %f424;
	fma.rn.f32 	%f445, %f385, %f429, %f425;
	fma.rn.f32 	%f446, %f385, %f430, %f426;
	ld.shared.f32 	%f447, [%r23+1920];
	ld.shared.f32 	%f448, [%r24+1920];
	ld.shared.f32 	%f449, [%r25+1920];
	ld.shared.f32 	%f450, [%r85+1920];
	fma.rn.f32 	%f451, %f374, %f447, %f431;
	fma.rn.f32 	%f452, %f374, %f448, %f432;
	fma.rn.f32 	%f453, %f374, %f449, %f433;
	fma.rn.f32 	%f454, %f374, %f450, %f434;
	fma.rn.f32 	%f455, %f378, %f447, %f435;
	fma.rn.f32 	%f456, %f378, %f448, %f436;
	fma.rn.f32 	%f457, %f378, %f449, %f437;
	fma.rn.f32 	%f458, %f378, %f450, %f438;
	fma.rn.f32 	%f459, %f382, %f447, %f439;
	fma.rn.f32 	%f460, %f382, %f448, %f440;
	fma.rn.f32 	%f461, %f382, %f449, %f441;
	fma.rn.f32 	%f462, %f382, %f450, %f442;
	fma.rn.f32 	%f463, %f386, %f447, %f443;
	fma.rn.f32 	%f464, %f386, %f448, %f444;
	fma.rn.f32 	%f465, %f386, %f449, %f445;
	fma.rn.f32 	%f466, %f386, %f450, %f446;
	ld.shared.v4.f32 	{%f467, %f468, %f469, %f470}, [%r19+64];
	ld.shared.v4.f32 	{%f471, %f472, %f473, %f474}, [%r20+64];
	ld.shared.v4.f32 	{%f475, %f476, %f477, %f478}, [%r21+64];
	ld.shared.v4.f32 	{%f479, %f480, %f481, %f482}, [%r22+64];
	ld.shared.f32 	%f483, [%r23+2048];
	ld.shared.f32 	%f484, [%r24+2048];
	ld.shared.f32 	%f485, [%r25+2048];
	ld.shared.f32 	%f486, [%r85+2048];
	fma.rn.f32 	%f487, %f467, %f483, %f451;
	fma.rn.f32 	%f488, %f467, %f484, %f452;
	fma.rn.f32 	%f489, %f467, %f485, %f453;
	fma.rn.f32 	%f490, %f467, %f486, %f454;
	fma.rn.f32 	%f491, %f471, %f483, %f455;
	fma.rn.f32 	%f492, %f471, %f484, %f456;
	fma.rn.f32 	%f493, %f471, %f485, %f457;
	fma.rn.f32 	%f494, %f471, %f486, %f458;
	fma.rn.f32 	%f495, %f475, %f483, %f459;
	fma.rn.f32 	%f496, %f475, %f484, %f460;
	fma.rn.f32 	%f497, %f475, %f485, %f461;
	fma.rn.f32 	%f498, %f475, %f486, %f462;
	fma.rn.f32 	%f499, %f479, %f483, %f463;
	fma.rn.f32 	%f500, %f479, %f484, %f464;
	fma.rn.f32 	%f501, %f479, %f485, %f465;
	fma.rn.f32 	%f502, %f479, %f486, %f466;
	ld.shared.f32 	%f503, [%r23+2176];
	ld.shared.f32 	%f504, [%r24+2176];
	ld.shared.f32 	%f505, [%r25+2176];
	ld.shared.f32 	%f506, [%r85+2176];
	fma.rn.f32 	%f507, %f468, %f503, %f487;
	fma.rn.f32 	%f508, %f468, %f504, %f488;
	fma.rn.f32 	%f509, %f468, %f505, %f489;
	fma.rn.f32 	%f510, %f468, %f506, %f490;
	fma.rn.f32 	%f511, %f472, %f503, %f491;
	fma.rn.f32 	%f512, %f472, %f504, %f492;
	fma.rn.f32 	%f513, %f472, %f505, %f493;
	fma.rn.f32 	%f514, %f472, %f506, %f494;
	fma.rn.f32 	%f515, %f476, %f503, %f495;
	fma.rn.f32 	%f516, %f476, %f504, %f496;
	fma.rn.f32 	%f517, %f476, %f505, %f497;
	fma.rn.f32 	%f518, %f476, %f506, %f498;
	fma.rn.f32 	%f519, %f480, %f503, %f499;
	fma.rn.f32 	%f520, %f480, %f504, %f500;
	fma.rn.f32 	%f521, %f480, %f505, %f501;
	fma.rn.f32 	%f522, %f480, %f506, %f502;
	ld.shared.f32 	%f523, [%r23+2304];
	ld.shared.f32 	%f524, [%r24+2304];
	ld.shared.f32 	%f525, [%r25+2304];
	ld.shared.f32 	%f526, [%r85+2304];
	fma.rn.f32 	%f527, %f469, %f523, %f507;
	fma.rn.f32 	%f528, %f469, %f524, %f508;
	fma.rn.f32 	%f529, %f469, %f525, %f509;
	fma.rn.f32 	%f530, %f469, %f526, %f510;
	fma.rn.f32 	%f531, %f473, %f523, %f511;
	fma.rn.f32 	%f532, %f473, %f524, %f512;
	fma.rn.f32 	%f533, %f473, %f525, %f513;
	fma.rn.f32 	%f534, %f473, %f526, %f514;
	fma.rn.f32 	%f535, %f477, %f523, %f515;
	fma.rn.f32 	%f536, %f477, %f524, %f516;
	fma.rn.f32 	%f537, %f477, %f525, %f517;
	fma.rn.f32 	%f538, %f477, %f526, %f518;
	fma.rn.f32 	%f539, %f481, %f523, %f519;
	fma.rn.f32 	%f540, %f481, %f524, %f520;
	fma.rn.f32 	%f541, %f481, %f525, %f521;
	fma.rn.f32 	%f542, %f481, %f526, %f522;
	ld.shared.f32 	%f543, [%r23+2432];
	ld.shared.f32 	%f544, [%r24+2432];
	ld.shared.f32 	%f545, [%r25+2432];
	ld.shared.f32 	%f546, [%r85+2432];
	fma.rn.f32 	%f547, %f470, %f543, %f527;
	fma.rn.f32 	%f548, %f470, %f544, %f528;
	fma.rn.f32 	%f549, %f470, %f545, %f529;
	fma.rn.f32 	%f550, %f470, %f546, %f530;
	fma.rn.f32 	%f551, %f474, %f543, %f531;
	fma.rn.f32 	%f552, %f474, %f544, %f532;
	fma.rn.f32 	%f553, %f474, %f545, %f533;
	fma.rn.f32 	%f554, %f474, %f546, %f534;
	fma.rn.f32 	%f555, %f478, %f543, %f535;
	fma.rn.f32 	%f556, %f478, %f544, %f536;
	fma.rn.f32 	%f557, %f478, %f545, %f537;
	fma.rn.f32 	%f558, %f478, %f546, %f538;
	fma.rn.f32 	%f559, %f482, %f543, %f539;
	fma.rn.f32 	%f560, %f482, %f544, %f540;
	fma.rn.f32 	%f561, %f482, %f545, %f541;
	fma.rn.f32 	%f562, %f482, %f546, %f542;
	ld.shared.v4.f32 	{%f563, %f564, %f565, %f566}, [%r19+80];
	ld.shared.v4.f32 	{%f567, %f568, %f569, %f570}, [%r20+80];
	ld.shared.v4.f32 	{%f571, %f572, %f573, %f574}, [%r21+80];
	ld.shared.v4.f32 	{%f575, %f576, %f577, %f578}, [%r22+80];
	ld.shared.f32 	%f579, [%r23+2560];
	ld.shared.f32 	%f580, [%r24+2560];
	ld.shared.f32 	%f581, [%r25+2560];
	ld.shared.f32 	%f582, [%r85+2560];
	fma.rn.f32 	%f583, %f563, %f579, %f547;
	fma.rn.f32 	%f584, %f563, %f580, %f548;
	fma.rn.f32 	%f585, %f563, %f581, %f549;
	fma.rn.f32 	%f586, %f563, %f582, %f550;
	fma.rn.f32 	%f587, %f567, %f579, %f551;
	fma.rn.f32 	%f588, %f567, %f580, %f552;
	fma.rn.f32 	%f589, %f567, %f581, %f553;
	fma.rn.f32 	%f590, %f567, %f582, %f554;
	fma.rn.f32 	%f591, %f571, %f579, %f555;
	fma.rn.f32 	%f592, %f571, %f580, %f556;
	fma.rn.f32 	%f593, %f571, %f581, %f557;
	fma.rn.f32 	%f594, %f571, %f582, %f558;
	fma.rn.f32 	%f595, %f575, %f579, %f559;
	fma.rn.f32 	%f596, %f575, %f580, %f560;
	fma.rn.f32 	%f597, %f575, %f581, %f561;
	fma.rn.f32 	%f598, %f575, %f582, %f562;
	ld.shared.f32 	%f599, [%r23+2688];
	ld.shared.f32 	%f600, [%r24+2688];
	ld.shared.f32 	%f601, [%r25+2688];
	ld.shared.f32 	%f602, [%r85+2688];
	fma.rn.f32 	%f603, %f564, %f599, %f583;
	fma.rn.f32 	%f604, %f564, %f600, %f584;
	fma.rn.f32 	%f605, %f564, %f601, %f585;
	fma.rn.f32 	%f606, %f564, %f602, %f586;
	fma.rn.f32 	%f607, %f568, %f599, %f587;
	fma.rn.f32 	%f608, %f568, %f600, %f588;
	fma.rn.f32 	%f609, %f568, %f601, %f589;
	fma.rn.f32 	%f610, %f568, %f602, %f590;
	fma.rn.f32 	%f611, %f572, %f599, %f591;
	fma.rn.f32 	%f612, %f572, %f600, %f592;
	fma.rn.f32 	%f613, %f572, %f601, %f593;
	fma.rn.f32 	%f614, %f572, %f602, %f594;
	fma.rn.f32 	%f615, %f576, %f599, %f595;
	fma.rn.f32 	%f616, %f576, %f600, %f596;
	fma.rn.f32 	%f617, %f576, %f601, %f597;
	fma.rn.f32 	%f618, %f576, %f602, %f598;
	ld.shared.f32 	%f619, [%r23+2816];
	ld.shared.f32 	%f620, [%r24+2816];
	ld.shared.f32 	%f621, [%r25+2816];
	ld.shared.f32 	%f622, [%r85+2816];
	fma.rn.f32 	%f623, %f565, %f619, %f603;
	fma.rn.f32 	%f624, %f565, %f620, %f604;
	fma.rn.f32 	%f625, %f565, %f621, %f605;
	fma.rn.f32 	%f626, %f565, %f622, %f606;
	fma.rn.f32 	%f627, %f569, %f619, %f607;
	fma.rn.f32 	%f628, %f569, %f620, %f608;
	fma.rn.f32 	%f629, %f569, %f621, %f609;
	fma.rn.f32 	%f630, %f569, %f622, %f610;
	fma.rn.f32 	%f631, %f573, %f619, %f611;
	fma.rn.f32 	%f632, %f573, %f620, %f612;
	fma.rn.f32 	%f633, %f573, %f621, %f613;
	fma.rn.f32 	%f634, %f573, %f622, %f614;
	fma.rn.f32 	%f635, %f577, %f619, %f615;
	fma.rn.f32 	%f636, %f577, %f620, %f616;
	fma.rn.f32 	%f637, %f577, %f621, %f617;
	fma.rn.f32 	%f638, %f577, %f622, %f618;
	ld.shared.f32 	%f639, [%r23+2944];
	ld.shared.f32 	%f640, [%r24+2944];
	ld.shared.f32 	%f641, [%r25+2944];
	ld.shared.f32 	%f642, [%r85+2944];
	fma.rn.f32 	%f643, %f566, %f639, %f623;
	fma.rn.f32 	%f644, %f566, %f640, %f624;
	fma.rn.f32 	%f645, %f566, %f641, %f625;
	fma.rn.f32 	%f646, %f566, %f642, %f626;
	fma.rn.f32 	%f647, %f570, %f639, %f627;
	fma.rn.f32 	%f648, %f570, %f640, %f628;
	fma.rn.f32 	%f649, %f570, %f641, %f629;
	fma.rn.f32 	%f650, %f570, %f642, %f630;
	fma.rn.f32 	%f651, %f574, %f639, %f631;
	fma.rn.f32 	%f652, %f574, %f640, %f632;
	fma.rn.f32 	%f653, %f574, %f641, %f633;
	fma.rn.f32 	%f654, %f574, %f642, %f634;
	fma.rn.f32 	%f655, %f578, %f639, %f635;
	fma.rn.f32 	%f656, %f578, %f640, %f636;
	fma.rn.f32 	%f657, %f578, %f641, %f637;
	fma.rn.f32 	%f658, %f578, %f642, %f638;
	ld.shared.v4.f32 	{%f659, %f660, %f661, %f662}, [%r19+96];
	ld.shared.v4.f32 	{%f663, %f664, %f665, %f666}, [%r20+96];
	ld.shared.v4.f32 	{%f667, %f668, %f669, %f670}, [%r21+96];
	ld.shared.v4.f32 	{%f671, %f672, %f673, %f674}, [%r22+96];
	ld.shared.f32 	%f675, [%r23+3072];
	ld.shared.f32 	%f676, [%r24+3072];
	ld.shared.f32 	%f677, [%r25+3072];
	ld.shared.f32 	%f678, [%r85+3072];
	fma.rn.f32 	%f679, %f659, %f675, %f643;
	fma.rn.f32 	%f680, %f659, %f676, %f644;
	fma.rn.f32 	%f681, %f659, %f677, %f645;
	fma.rn.f32 	%f682, %f659, %f678, %f646;
	fma.rn.f32 	%f683, %f663, %f675, %f647;
	fma.rn.f32 	%f684, %f663, %f676, %f648;
	fma.rn.f32 	%f685, %f663, %f677, %f649;
	fma.rn.f32 	%f686, %f663, %f678, %f650;
	fma.rn.f32 	%f687, %f667, %f675, %f651;
	fma.rn.f32 	%f688, %f667, %f676, %f652;
	fma.rn.f32 	%f689, %f667, %f677, %f653;
	fma.rn.f32 	%f690, %f667, %f678, %f654;
	fma.rn.f32 	%f691, %f671, %f675, %f655;
	fma.rn.f32 	%f692, %f671, %f676, %f656;
	fma.rn.f32 	%f693, %f671, %f677, %f657;
	fma.rn.f32 	%f694, %f671, %f678, %f658;
	ld.shared.f32 	%f695, [%r23+3200];
	ld.shared.f32 	%f696, [%r24+3200];
	ld.shared.f32 	%f697, [%r25+3200];
	ld.shared.f32 	%f698, [%r85+3200];
	fma.rn.f32 	%f699, %f660, %f695, %f679;
	fma.rn.f32 	%f700, %f660, %f696, %f680;
	fma.rn.f32 	%f701, %f660, %f697, %f681;
	fma.rn.f32 	%f702, %f660, %f698, %f682;
	fma.rn.f32 	%f703, %f664, %f695, %f683;
	fma.rn.f32 	%f704, %f664, %f696, %f684;
	fma.rn.f32 	%f705, %f664, %f697, %f685;
	fma.rn.f32 	%f706, %f664, %f698, %f686;
	fma.rn.f32 	%f707, %f668, %f695, %f687;
	fma.rn.f32 	%f708, %f668, %f696, %f688;
	fma.rn.f32 	%f709, %f668, %f697, %f689;
	fma.rn.f32 	%f710, %f668, %f698, %f690;
	fma.rn.f32 	%f711, %f672, %f695, %f691;
	fma.rn.f32 	%f712, %f672, %f696, %f692;
	fma.rn.f32 	%f713, %f672, %f697, %f693;
	fma.rn.f32 	%f714, %f672, %f698, %f694;
	ld.shared.f32 	%f715, [%r23+3328];
	ld.shared.f32 	%f716, [%r24+3328];
	ld.shared.f32 	%f717, [%r25+3328];
	ld.shared.f32 	%f718, [%r85+3328];
	fma.rn.f32 	%f719, %f661, %f715, %f699;
	fma.rn.f32 	%f720, %f661, %f716, %f700;
	fma.rn.f32 	%f721, %f661, %f717, %f701;
	fma.rn.f32 	%f722, %f661, %f718, %f702;
	fma.rn.f32 	%f723, %f665, %f715, %f703;
	fma.rn.f32 	%f724, %f665, %f716, %f704;
	fma.rn.f32 	%f725, %f665, %f717, %f705;
	fma.rn.f32 	%f726, %f665, %f718, %f706;
	fma.rn.f32 	%f727, %f669, %f715, %f707;
	fma.rn.f32 	%f728, %f669, %f716, %f708;
	fma.rn.f32 	%f729, %f669, %f717, %f709;
	fma.rn.f32 	%f730, %f669, %f718, %f710;
	fma.rn.f32 	%f731, %f673, %f715, %f711;
	fma.rn.f32 	%f732, %f673, %f716, %f712;
	fma.rn.f32 	%f733, %f673, %f717, %f713;
	fma.rn.f32 	%f734, %f673, %f718, %f714;
	ld.shared.f32 	%f735, [%r23+3456];
	ld.shared.f32 	%f736, [%r24+3456];
	ld.shared.f32 	%f737, [%r25+3456];
	ld.shared.f32 	%f738, [%r85+3456];
	fma.rn.f32 	%f739, %f662, %f735, %f719;
	fma.rn.f32 	%f740, %f662, %f736, %f720;
	fma.rn.f32 	%f741, %f662, %f737, %f721;
	fma.rn.f32 	%f742, %f662, %f738, %f722;
	fma.rn.f32 	%f743, %f666, %f735, %f723;
	fma.rn.f32 	%f744, %f666, %f736, %f724;
	fma.rn.f32 	%f745, %f666, %f737, %f725;
	fma.rn.f32 	%f746, %f666, %f738, %f726;
	fma.rn.f32 	%f747, %f670, %f735, %f727;
	fma.rn.f32 	%f748, %f670, %f736, %f728;
	fma.rn.f32 	%f749, %f670, %f737, %f729;
	fma.rn.f32 	%f750, %f670, %f738, %f730;
	fma.rn.f32 	%f751, %f674, %f735, %f731;
	fma.rn.f32 	%f752, %f674, %f736, %f732;
	fma.rn.f32 	%f753, %f674, %f737, %f733;
	fma.rn.f32 	%f754, %f674, %f738, %f734;
	ld.shared.v4.f32 	{%f755, %f756, %f757, %f758}, [%r19+112];
	ld.shared.v4.f32 	{%f759, %f760, %f761, %f762}, [%r20+112];
	ld.shared.v4.f32 	{%f763, %f764, %f765, %f766}, [%r21+112];
	ld.shared.v4.f32 	{%f767, %f768, %f769, %f770}, [%r22+112];
	ld.shared.f32 	%f771, [%r23+3584];
	ld.shared.f32 	%f772, [%r24+3584];
	ld.shared.f32 	%f773, [%r25+3584];
	ld.shared.f32 	%f774, [%r85+3584];
	fma.rn.f32 	%f775, %f755, %f771, %f739;
	fma.rn.f32 	%f776, %f755, %f772, %f740;
	fma.rn.f32 	%f777, %f755, %f773, %f741;
	fma.rn.f32 	%f778, %f755, %f774, %f742;
	fma.rn.f32 	%f779, %f759, %f771, %f743;
	fma.rn.f32 	%f780, %f759, %f772, %f744;
	fma.rn.f32 	%f781, %f759, %f773, %f745;
	fma.rn.f32 	%f782, %f759, %f774, %f746;
	fma.rn.f32 	%f783, %f763, %f771, %f747;
	fma.rn.f32 	%f784, %f763, %f772, %f748;
	fma.rn.f32 	%f785, %f763, %f773, %f749;
	fma.rn.f32 	%f786, %f763, %f774, %f750;
	fma.rn.f32 	%f787, %f767, %f771, %f751;
	fma.rn.f32 	%f788, %f767, %f772, %f752;
	fma.rn.f32 	%f789, %f767, %f773, %f753;
	fma.rn.f32 	%f790, %f767, %f774, %f754;
	ld.shared.f32 	%f791, [%r23+3712];
	ld.shared.f32 	%f792, [%r24+3712];
	ld.shared.f32 	%f793, [%r25+3712];
	ld.shared.f32 	%f794, [%r85+3712];
	fma.rn.f32 	%f795, %f756, %f791, %f775;
	fma.rn.f32 	%f796, %f756, %f792, %f776;
	fma.rn.f32 	%f797, %f756, %f793, %f777;
	fma.rn.f32 	%f798, %f756, %f794, %f778;
	fma.rn.f32 	%f799, %f760, %f791, %f779;
	fma.rn.f32 	%f800, %f760, %f792, %f780;
	fma.rn.f32 	%f801, %f760, %f793, %f781;
	fma.rn.f32 	%f802, %f760, %f794, %f782;
	fma.rn.f32 	%f803, %f764, %f791, %f783;
	fma.rn.f32 	%f804, %f764, %f792, %f784;
	fma.rn.f32 	%f805, %f764, %f793, %f785;
	fma.rn.f32 	%f806, %f764, %f794, %f786;
	fma.rn.f32 	%f807, %f768, %f791, %f787;
	fma.rn.f32 	%f808, %f768, %f792, %f788;
	fma.rn.f32 	%f809, %f768, %f793, %f789;
	fma.rn.f32 	%f810, %f768, %f794, %f790;
	ld.shared.f32 	%f811, [%r23+3840];
	ld.shared.f32 	%f812, [%r24+3840];
	ld.shared.f32 	%f813, [%r25+3840];
	ld.shared.f32 	%f814, [%r85+3840];
	fma.rn.f32 	%f815, %f757, %f811, %f795;
	fma.rn.f32 	%f816, %f757, %f812, %f796;
	fma.rn.f32 	%f817, %f757, %f813, %f797;
	fma.rn.f32 	%f818, %f757, %f814, %f798;
	fma.rn.f32 	%f819, %f761, %f811, %f799;
	fma.rn.f32 	%f820, %f761, %f812, %f800;
	fma.rn.f32 	%f821, %f761, %f813, %f801;
	fma.rn.f32 	%f822, %f761, %f814, %f802;
	fma.rn.f32 	%f823, %f765, %f811, %f803;
	fma.rn.f32 	%f824, %f765, %f812, %f804;
	fma.rn.f32 	%f825, %f765, %f813, %f805;
	fma.rn.f32 	%f826, %f765, %f814, %f806;
	fma.rn.f32 	%f827, %f769, %f811, %f807;
	fma.rn.f32 	%f828, %f769, %f812, %f808;
	fma.rn.f32 	%f829, %f769, %f813, %f809;
	fma.rn.f32 	%f830, %f769, %f814, %f810;
	ld.shared.f32 	%f831, [%r23+3968];
	ld.shared.f32 	%f832, [%r24+3968];
	ld.shared.f32 	%f833, [%r25+3968];
	ld.shared.f32 	%f834, [%r85+3968];
	fma.rn.f32 	%f858, %f758, %f831, %f815;
	fma.rn.f32 	%f857, %f758, %f832, %f816;
	fma.rn.f32 	%f856, %f758, %f833, %f817;
	fma.rn.f32 	%f855, %f758, %f834, %f818;
	fma.rn.f32 	%f854, %f762, %f831, %f819;
	fma.rn.f32 	%f853, %f762, %f832, %f820;
	fma.rn.f32 	%f852, %f762, %f833, %f821;
	fma.rn.f32 	%f851, %f762, %f834, %f822;
	fma.rn.f32 	%f859, %f766, %f831, %f823;
	fma.rn.f32 	%f860, %f766, %f832, %f824;
	fma.rn.f32 	%f861, %f766, %f833, %f825;
	fma.rn.f32 	%f862, %f766, %f834, %f826;
	fma.rn.f32 	%f863, %f770, %f831, %f827;
	fma.rn.f32 	%f864, %f770, %f832, %f828;
	fma.rn.f32 	%f865, %f770, %f833, %f829;
	fma.rn.f32 	%f866, %f770, %f834, %f830;
	bar.sync 	0;
	add.s32 	%r104, %r104, 1;
	setp.eq.s32 	%p2, %r104, 0;
	add.s32 	%r103, %r103, %r28;
	add.s32 	%r102, %r102, %r28;
	add.s32 	%r101, %r101, %r28;
	add.s32 	%r100, %r100, %r28;
	add.s32 	%r99, %r99, 32;
	add.s32 	%r98, %r98, 32;
	add.s32 	%r97, %r97, 32;
	add.s32 	%r96, %r96, 32;
	@%p2 bra 	$L__BB0_3;
	bra.uni 	$L__BB0_2;
$L__BB0_3:
	cvta.to.global.u64 	%rd50, %rd5;
	add.s32 	%r86, %r1, %r3;
	add.s32 	%r87, %r2, %r4;
	mad.lo.s32 	%r88, %r86, %r54, %r87;
	mul.wide.s32 	%rd51, %r88, 4;
	add.s64 	%rd52, %rd50, %rd51;
	st.global.f32 	[%rd52], %f858;
	shl.b32 	%r89, %r5, 2;
	cvt.u64.u32 	%rd53, %r89;
	add.s64 	%rd54, %rd52, %rd53;
	st.global.f32 	[%rd54], %f857;
	add.s64 	%rd55, %rd54, %rd53;
	st.global.f32 	[%rd55], %f856;
	add.s64 	%rd56, %rd55, %rd53;
	st.global.f32 	[%rd56], %f855;
	add.s32 	%r90, %r86, %r5;
	mad.lo.s32 	%r91, %r90, %r54, %r87;
	mul.wide.s32 	%rd57, %r91, 4;
	add.s64 	%rd58, %rd50, %rd57;
	st.global.f32 	[%rd58], %f854;
	add.s64 	%rd59, %rd58, %rd53;
	st.global.f32 	[%rd59], %f853;
	add.s64 	%rd60, %rd59, %rd53;
	st.global.f32 	[%rd60], %f852;
	add.s64 	%rd61, %rd60, %rd53;
	st.global.f32 	[%rd61], %f851;
	add.s32 	%r92, %r90, %r5;
	mad.lo.s32 	%r93, %r92, %r54, %r87;
	mul.wide.s32 	%rd62, %r93, 4;
	add.s64 	%rd63, %rd50, %rd62;
	st.global.f32 	[%rd63], %f859;
	add.s64 	%rd64, %rd63, %rd53;
	st.global.f32 	[%rd64], %f860;
	add.s64 	%rd65, %rd64, %rd53;
	st.global.f32 	[%rd65], %f861;
	add.s64 	%rd66, %rd65, %rd53;
	st.global.f32 	[%rd66], %f862;
	add.s32 	%r94, %r92, %r5;
	mad.lo.s32 	%r95, %r94, %r54, %r87;
	mul.wide.s32 	%rd67, %r95, 4;
	add.s64 	%rd68, %rd50, %rd67;
	st.global.f32 	[%rd68], %f863;
	add.s64 	%rd69, %rd68, %rd53;
	st.global.f32 	[%rd69], %f864;
	add.s64 	%rd70, %rd69, %rd53;
	st.global.f32 	[%rd70], %f865;
	add.s64 	%rd71, %rd70, %rd53;
	st.global.f32 	[%rd71], %f866;
	ret;

}


// ===== COMPILED SASS (sm_100) =====

	.target	sm_100

	.elftype	@"ET_EXEC"


//--------------------- .note.nv.tkinfo           --------------------------
	.section	.note.nv.tkinfo,"",@"SHT_NOTE"
	.sectionflags	@"SHF_NOTE_NV_TKINFO"
	.tkinfo
        /*0018*/ 	.word	0x00000002
        /*0030*/ 	.string	""
        /*0030*/ 	.string	"ptxas"
        /*0030*/ 	.string	"Cuda compilation tools, release 13.0, V13.0.88"
        /*0030*/ 	.string	"Build cuda_13.0.r13.0/compiler.36424714_0"
        /*0030*/ 	.string	"-arch sm_100 -m 64 "



//--------------------- .note.nv.cuinfo           --------------------------
	.section	.note.nv.cuinfo,"",@"SHT_NOTE"
	.sectionflags	@"SHF_NOTE_NV_CUINFO"
        /*0018*/ 	.short	0x0002
        /*001a*/ 	.short	0x0064
        /*001c*/ 	.short	0x0082
	.zero		2


//--------------------- .nv.info                  --------------------------
	.section	.nv.info,"",@"SHT_CUDA_INFO"
	.align	4


	//----- nvinfo : EIATTR_REGCOUNT
	.align		4
        /*0000*/ 	.byte	0x04, 0x2f
        /*0002*/ 	.short	(.L_1 - .L_0)
	.align		4
.L_0:
        /*0004*/ 	.word	index@(_Z16block_mul_kerneliiPfS_S_)
        /*0008*/ 	.word	0x00000040


	//----- nvinfo : EIATTR_FRAME_SIZE
	.align		4
.L_1:
        /*000c*/ 	.byte	0x04, 0x11
        /*000e*/ 	.short	(.L_3 - .L_2)
	.align		4
.L_2:
        /*0010*/ 	.word	index@(_Z16block_mul_kerneliiPfS_S_)
        /*0014*/ 	.word	0x00000000


	//----- nvinfo : EIATTR_MIN_STACK_SIZE
	.align		4
.L_3:
        /*0018*/ 	.byte	0x04, 0x12
        /*001a*/ 	.short	(.L_5 - .L_4)
	.align		4
.L_4:
        /*001c*/ 	.word	index@(_Z16block_mul_kerneliiPfS_S_)
        /*0020*/ 	.word	0x00000000
.L_5:


//--------------------- .nv.compat                --------------------------
	.section	.nv.compat,"",@"SHT_CUDA_COMPAT_INFO"
	.align	4
        /*0000*/ 	.byte	0x02, 0x09, 0x00, 0x00, 0x02, 0x02, 0x01, 0x00, 0x02, 0x05, 0x05, 0x00, 0x03, 0x07, 0x01, 0x01
        /*0010*/ 	.byte	0x02, 0x03, 0x00, 0x00, 0x02, 0x06, 0x01, 0x00, 0x04, 0x0b, 0x08, 0x00, 0x09, 0x00, 0x00, 0x00
        /*0020*/ 	.byte	0x00, 0x00, 0x00, 0x00


//--------------------- .nv.info._Z16block_mul_kerneliiPfS_S_ --------------------------
	.section	.nv.info._Z16block_mul_kerneliiPfS_S_,"",@"SHT_CUDA_INFO"
	.sectionflags	@""
	.align	4


	//----- nvinfo : EIATTR_CUDA_API_VERSION
	.align		4
        /*0000*/ 	.byte	0x04, 0x37
        /*0002*/ 	.short	(.L_7 - .L_6)
.L_6:
        /*0004*/ 	.word	0x00000082


	//----- nvinfo : EIATTR_KPARAM_INFO
	.align		4
.L_7:
        /*0008*/ 	.byte	0x04, 0x17
        /*000a*/ 	.short	(.L_9 - .L_8)
.L_8:
        /*000c*/ 	.word	0x00000000
        /*0010*/ 	.short	0x0004
        /*0012*/ 	.short	0x0018
        /*0014*/ 	.byte	0x00, 0xf5, 0x21, 0x00


	//----- nvinfo : EIATTR_KPARAM_INFO
	.align		4
.L_9:
        /*0018*/ 	.byte	0x04, 0x17
        /*001a*/ 	.short	(.L_11 - .L_10)
.L_10:
        /*001c*/ 	.word	0x00000000
        /*0020*/ 	.short	0x0003
        /*0022*/ 	.short	0x0010
        /*0024*/ 	.byte	0x00, 0xf5, 0x21, 0x00


	//----- nvinfo : EIATTR_KPARAM_INFO
	.align		4
.L_11:
        /*0028*/ 	.byte	0x04, 0x17
        /*002a*/ 	.short	(.L_13 - .L_12)
.L_12:
        /*002c*/ 	.word	0x00000000
        /*0030*/ 	.short	0x0002
        /*0032*/ 	.short	0x0008
        /*0034*/ 	.byte	0x00, 0xf5, 0x21, 0x00


	//----- nvinfo : EIATTR_KPARAM_INFO
	.align		4
.L_13:
        /*0038*/ 	.byte	0x04, 0x17
        /*003a*/ 	.short	(.L_15 - .L_14)
.L_14:
        /*003c*/ 	.word	0x00000000
        /*0040*/ 	.short	0x0001
        /*0042*/ 	.short	0x0004
        /*0044*/ 	.byte	0x00, 0xf0, 0x11, 0x00


	//----- nvinfo : EIATTR_KPARAM_INFO
	.align		4
.L_15:
        /*0048*/ 	.byte	0x04, 0x17
        /*004a*/ 	.short	(.L_17 - .L_16)
.L_16:
        /*004c*/ 	.word	0x00000000
        /*0050*/ 	.short	0x0000
        /*0052*/ 	.short	0x0000
        /*0054*/ 	.byte	0x00, 0xf0, 0x11, 0x00


	//----- nvinfo : EIATTR_SPARSE_MMA_MASK
	.align		4
.L_17:
        /*0058*/ 	.byte	0x03, 0x50
        /*005a*/ 	.short	0x0000


	//----- nvinfo : EIATTR_MAXREG_COUNT
	.align		4
        /*005c*/ 	.byte	0x03, 0x1b
        /*005e*/ 	.short	0x00ff


	//----- nvinfo : EIATTR_NUM_BARRIERS
	.align		4
        /*0060*/ 	.byte	0x02, 0x4c
        /*0062*/ 	.byte	0x01
	.zero		1


	//----- nvinfo : EIATTR_MERCURY_ISA_VERSION
	.align		4
        /*0064*/ 	.byte	0x03, 0x5f
        /*0066*/ 	.short	0x0101


	//----- nvinfo : EIATTR_VRC_CTA_INIT_COUNT
	.align		4
        /*0068*/ 	.byte	0x02, 0x4a
	.zero		1
	.zero		1


	//----- nvinfo : EIATTR_EXIT_INSTR_OFFSETS
	.align		4
        /*006c*/ 	.byte	0x04, 0x1c
        /*006e*/ 	.short	(.L_19 - .L_18)


	//   ....[0]....
.L_18:
        /*0070*/ 	.word	0x000039e0


	//----- nvinfo : EIATTR_CBANK_PARAM_SIZE
	.align		4
.L_19:
        /*0074*/ 	.byte	0x03, 0x19
        /*0076*/ 	.short	0x0020


	//----- nvinfo : EIATTR_PARAM_CBANK
	.align		4
        /*0078*/ 	.byte	0x04, 0x0a
        /*007a*/ 	.short	(.L_21 - .L_20)
	.align		4
.L_20:
        /*007c*/ 	.word	index@(.nv.constant0._Z16block_mul_kerneliiPfS_S_)
        /*0080*/ 	.short	0x0380
        /*0082*/ 	.short	0x0020


	//----- nvinfo : EIATTR_SW_WAR
	.align		4
.L_21:
        /*0084*/ 	.byte	0x04, 0x36
        /*0086*/ 	.short	(.L_23 - .L_22)
.L_22:
        /*0088*/ 	.word	0x00000008
.L_23:


//--------------------- .nv.callgraph             --------------------------
	.section	.nv.callgraph,"",@"SHT_CUDA_CALLGRAPH"
	.align	4
	.sectionentsize	8
	.align		4
        /*0000*/ 	.word	0x00000000
	.align		4
        /*0004*/ 	.word	0xffffffff
	.align		4
        /*0008*/ 	.word	0x00000000
	.align		4
        /*000c*/ 	.word	0xfffffffe
	.align		4
        /*0010*/ 	.word	0x00000000
	.align		4
        /*0014*/ 	.word	0xfffffffd
	.align		4
        /*0018*/ 	.word	0x00000000
	.align		4
        /*001c*/ 	.word	0xfffffffc


//--------------------- .text._Z16block_mul_kerneliiPfS_S_ --------------------------
	.section	.text._Z16block_mul_kerneliiPfS_S_,"ax",@progbits
	.align	128
        .global         _Z16block_mul_kerneliiPfS_S_
        .type           _Z16block_mul_kerneliiPfS_S_,@function
        .size           _Z16block_mul_kerneliiPfS_S_,(.L_x_3 - _Z16block_mul_kerneliiPfS_S_)
        .other          _Z16block_mul_kerneliiPfS_S_,@"STO_CUDA_ENTRY STV_DEFAULT"
_Z16block_mul_kerneliiPfS_S_:
.text._Z16block_mul_kerneliiPfS_S_:
[----:B------:R-:W-:Y:S01]  /*0000*/  LDC R1, c[0x0][0x37c] ;  /* 0x0000df00ff017b82 */ /* 0x000fe20000000800 */
[----:B------:R-:W0:Y:S01]  /*0010*/  LDCU UR5, c[0x0][0x384] ;  /* 0x00007080ff0577ac */ /* 0x000e220008000800 */
[----:B------:R-:W1:Y:S01]  /*0020*/  S2R R0, SR_CTAID.X ;  /* 0x0000000000007919 */ /* 0x000e620000002500 */
[----:B------:R-:W-:Y:S01]  /*0030*/  HFMA2 R61, -RZ, RZ, 0, 0 ;  /* 0x00000000ff3d7431 */ /* 0x000fe200000001ff */
[----:B------:R-:W-:Y:S01]  /*0040*/  CS2R R12, SRZ ;  /* 0x00000000000c7805 */ /* 0x000fe2000001ff00 */
[----:B------:R-:W-:Y:S01]  /*0050*/  HFMA2 R33, -RZ, RZ, 0, 0 ;  /* 0x00000000ff217431 */ /* 0x000fe200000001ff */
[----:B------:R-:W2:Y:S01]  /*0060*/  S2R R2, SR_CTAID.Y ;  /* 0x0000000000027919 */ /* 0x000ea20000002600 */
[----:B------:R-:W-:Y:S01]  /*0070*/  HFMA2 R49, -RZ, RZ, 0, 0 ;  /* 0x00000000ff317431 */ /* 0x000fe200000001ff */
[----:B------:R-:W-:Y:S02]  /*0080*/  CS2R R50, SRZ ;  /* 0x0000000000327805 */ /* 0x000fe4000001ff00 */
[----:B------:R-:W-:Y:S01]  /*0090*/  CS2R R56, SRZ ;  /* 0x0000000000387805 */ /* 0x000fe2000001ff00 */
[----:B------:R-:W3:Y:S01]  /*00a0*/  S2R R43, SR_TID.Y ;  /* 0x00000000002b7919 */ /* 0x000ee20000002200 */
[----:B------:R-:W-:-:S02]  /*00b0*/  MOV R46, RZ ;  /* 0x000000ff002e7202 */ /* 0x000fc40000000f00 */
[----:B------:R-:W-:Y:S02]  /*00c0*/  CS2R R52, SRZ ;  /* 0x0000000000347805 */ /* 0x000fe4000001ff00 */
[----:B------:R-:W-:Y:S01]  /*00d0*/  MOV R54, RZ ;  /* 0x000000ff00367202 */ /* 0x000fe20000000f00 */
[----:B------:R-:W4:Y:S01]  /*00e0*/  S2R R38, SR_TID.X ;  /* 0x0000000000267919 */ /* 0x000f220000002100 */
[----:B------:R-:W-:Y:S02]  /*00f0*/  CS2R R58, SRZ ;  /* 0x00000000003a7805 */ /* 0x000fe4000001ff00 */
[----:B------:R-:W-:Y:S01]  /*0100*/  MOV R17, RZ ;  /* 0x000000ff00117202 */ /* 0x000fe20000000f00 */
[----:B------:R-:W1:Y:S01]  /*0110*/  LDCU.64 UR8, c[0x0][0x358] ;  /* 0x00006b00ff0877ac */ /* 0x000e620008000a00 */
[----:B0-----:R-:W-:Y:S01]  /*0120*/  UISETP.GE.AND UP0, UPT, UR5, 0x1, UPT ;  /* 0x000000010500788c */ /* 0x001fe2000bf06270 */
[----:B------:R-:W0:Y:S08]  /*0130*/  LDCU UR10, c[0x0][0x364] ;  /* 0x00006c80ff0a77ac */ /* 0x000e300008000800 */
[----:B------:R-:W-:Y:S05]  /*0140*/  BRA.U !UP0, `(.L_x_0) ;  /* 0x00000035083c7547 */ /* 0x000fea000b800000 */
[----:B------:R-:W5:Y:S01]  /*0150*/  S2UR UR6, SR_CgaCtaId ;  /* 0x00000000000679c3 */ /* 0x000f620000008800 */
[----:B------:R-:W2:Y:S01]  /*0160*/  LDCU UR11, c[0x0][0x380] ;  /* 0x00007000ff0b77ac */ /* 0x000ea20008000800 */
[C---:B---34-:R-:W-:Y:S02]  /*0170*/  LEA R47, R43.reuse, R38, 0x5 ;  /* 0x000000262b2f7211 */ /* 0x058fe400078e28ff */
[----:B-1----:R-:W-:Y:S01]  /*0180*/  LEA R5, R0, R43, 0x5 ;  /* 0x0000002b00057211 */ /* 0x002fe200078e28ff */
[----:B------:R-:W-:Y:S01]  /*0190*/  UMOV UR4, 0x400 ;  /* 0x0000040000047882 */ /* 0x000fe20000000000 */
[----:B0-----:R-:W-:Y:S01]  /*01a0*/  IADD3 R3, PT, PT, R43, UR10, RZ ;  /* 0x0000000a2b037c10 */ /* 0x001fe2000fffe0ff */
[----:B------:R-:W-:Y:S01]  /*01b0*/  USHF.L.U32 UR7, UR10, 0x2, URZ ;  /* 0x000000020a077899 */ /* 0x000fe200080006ff */
[----:B------:R-:W0:Y:S01]  /*01c0*/  LDC R4, c[0x0][0x364] ;  /* 0x0000d900ff047b82 */ /* 0x000e220000000800 */
[----:B------:R-:W-:Y:S01]  /*01d0*/  IADD3 R6, PT, PT, R5, UR10, RZ ;  /* 0x0000000a05067c10 */ /* 0x000fe2000fffe0ff */
[----:B------:R-:W-:Y:S01]  /*01e0*/  UIADD3 UR5, UPT, UPT, -UR5, URZ, URZ ;  /* 0x000000ff05057290 */ /* 0x000fe2000fffe1ff */
[----:B------:R-:W-:-:S02]  /*01f0*/  MOV R12, RZ ;  /* 0x000000ff000c7202 */ /* 0x000fc40000000f00 */
[----:B------:R-:W-:-:S04]  /*0200*/  IADD3 R7, PT, PT, R6, UR10, RZ ;  /* 0x0000000a06077c10 */ /* 0x000fc8000fffe0ff */
[----:B------:R-:W-:Y:S01]  /*0210*/  IADD3 R9, PT, PT, R7, UR10, RZ ;  /* 0x0000000a07097c10 */ /* 0x000fe2000fffe0ff */
[--C-:B--2---:R-:W-:Y:S02]  /*0220*/  IMAD R15, R3, UR11, R38.reuse ;  /* 0x0000000b030f7c24 */ /* 0x104fe4000f8e0226 */
[--C-:B------:R-:W-:Y:S02]  /*0230*/  IMAD R37, R43, UR11, R38.reuse ;  /* 0x0000000b2b257c24 */ /* 0x100fe4000f8e0226 */
[--C-:B------:R-:W-:Y:S01]  /*0240*/  IMAD R5, R5, UR11, R38.reuse ;  /* 0x0000000b05057c24 */ /* 0x100fe2000f8e0226 */
[----:B-----5:R-:W-:Y:S01]  /*0250*/  ULEA UR4, UR6, UR4, 0x18 ;  /* 0x0000000406047291 */ /* 0x020fe2000f8ec0ff */
[--C-:B------:R-:W-:Y:S01]  /*0260*/  IMAD R6, R6, UR11, R38.reuse ;  /* 0x0000000b06067c24 */ /* 0x100fe2000f8e0226 */
[C---:B------:R-:W-:Y:S01]  /*0270*/  LEA R37, R2.reuse, R37, 0x5 ;  /* 0x0000002502257211 */ /* 0x040fe200078e28ff */
[--C-:B------:R-:W-:Y:S01]  /*0280*/  IMAD R7, R7, UR11, R38.reuse ;  /* 0x0000000b07077c24 */ /* 0x100fe2000f8e0226 */
[----:B------:R-:W-:Y:S01]  /*0290*/  LEA R10, R2, R15, 0x5 ;  /* 0x0000000f020a7211 */ /* 0x000fe200078e28ff */
[----:B------:R-:W-:Y:S01]  /*02a0*/  IMAD R9, R9, UR11, R38 ;  /* 0x0000000b09097c24 */ /* 0x000fe2000f8e0226 */
[----:B------:R-:W-:-:S02]  /*02b0*/  LEA R47, R47, UR4, 0x2 ;  /* 0x000000042f2f7c11 */ /* 0x000fc4000f8e10ff */
[C---:B0-----:R-:W-:Y:S01]  /*02c0*/  LEA R3, R4.reuse, R43, 0x1 ;  /* 0x0000002b04037211 */ /* 0x041fe200078e08ff */
[C---:B------:R-:W-:Y:S01]  /*02d0*/  IMAD R8, R4.reuse, 0x3, R43 ;  /* 0x0000000304087824 */ /* 0x040fe200078e022b */
[C---:B------:R-:W-:Y:S02]  /*02e0*/  LEA R45, R4.reuse, R47, 0x8 ;  /* 0x0000002f042d7211 */ /* 0x040fe400078e40ff */
[C---:B------:R-:W-:Y:S01]  /*02f0*/  IADD3 R39, PT, PT, R3.reuse, UR10, RZ ;  /* 0x0000000a03277c10 */ /* 0x040fe2000fffe0ff */
[--C-:B------:R-:W-:Y:S01]  /*0300*/  IMAD R3, R3, UR11, R38.reuse ;  /* 0x0000000b03037c24 */ /* 0x100fe2000f8e0226 */
[----:B------:R-:W-:Y:S01]  /*0310*/  LEA R45, R4, R45, 0x7 ;  /* 0x0000002d042d7211 */ /* 0x000fe200078e38ff */
[----:B------:R-:W-:Y:S01]  /*0320*/  IMAD R11, R8, UR11, R38 ;  /* 0x0000000b080b7c24 */ /* 0x000fe2000f8e0226 */
[----:B------:R-:W-:Y:S02]  /*0330*/  LEA R43, R43, UR4, 0x7 ;  /* 0x000000042b2b7c11 */ /* 0x000fe4000f8e38ff */
[----:B------:R-:W-:-:S02]  /*0340*/  IADD3 R44, PT, PT, R45, UR7, RZ ;  /* 0x000000072d2c7c10 */ /* 0x000fc4000fffe0ff */
[----:B------:R-:W-:Y:S02]  /*0350*/  LEA R38, R38, UR4, 0x2 ;  /* 0x0000000426267c11 */ /* 0x000fe4000f8e10ff */
[----:B------:R-:W-:Y:S02]  /*0360*/  LEA R39, R39, UR4, 0x7 ;  /* 0x0000000427277c11 */ /* 0x000fe4000f8e38ff */
[C---:B------:R-:W-:Y:S02]  /*0370*/  LEA R36, R2.reuse, R3, 0x5 ;  /* 0x0000000302247211 */ /* 0x040fe400078e28ff */
[----:B------:R-:W-:Y:S02]  /*0380*/  LEA R11, R2, R11, 0x5 ;  /* 0x0000000b020b7211 */ /* 0x000fe400078e28ff */
[CC--:B------:R-:W-:Y:S02]  /*0390*/  LEA R41, R4.reuse, R43.reuse, 0x7 ;  /* 0x0000002b04297211 */ /* 0x0c0fe400078e38ff */
[----:B------:R-:W-:-:S02]  /*03a0*/  LEA R40, R4, R43, 0x8 ;  /* 0x0000002b04287211 */ /* 0x000fc400078e40ff */
[----:B------:R-:W-:-:S07]  /*03b0*/  IADD3 R42, PT, PT, R44, UR7, RZ ;  /* 0x000000072c2a7c10 */ /* 0x000fce000fffe0ff */
.L_x_1:
[----:B------:R-:W0:Y:S08]  /*03c0*/  LDC.64 R20, c[0x0][0x388] ;  /* 0x0000e200ff147b82 */ /* 0x000e300000000a00 */
[----:B------:R-:W1:Y:S01]  /*03d0*/  LDC.64 R18, c[0x0][0x390] ;  /* 0x0000e400ff127b82 */ /* 0x000e620000000a00 */
[----:B0-----:R-:W-:-:S05]  /*03e0*/  IMAD.WIDE R22, R5, 0x4, R20 ;  /* 0x0000000405167825 */ /* 0x001fca00078e0214 */
[----:B------:R-:W2:Y:S01]  /*03f0*/  LDG.E R32, desc[UR8][R22.64] ;  /* 0x0000000816207981 */ /* 0x000ea2000c1e1900 */
[----:B-1----:R-:W-:-:S05]  /*0400*/  IMAD.WIDE R26, R37, 0x4, R18 ;  /* 0x00000004251a7825 */ /* 0x002fca00078e0212 */
[----:B------:R-:W3:Y:S01]  /*0410*/  LDG.E R14, desc[UR8][R26.64] ;  /* 0x000000081a0e7981 */ /* 0x000ee2000c1e1900 */
[----:B------:R-:W0:Y:S01]  /*0420*/  LDC R15, c[0x0][0x364] ;  /* 0x0000d900ff0f7b82 */ /* 0x000e220000000800 */
[----:B------:R-:W-:-:S06]  /*0430*/  USHF.L.U32 UR4, UR10, 0x2, URZ ;  /* 0x000000020a047899 */ /* 0x000fcc00080006ff */
[----:B------:R-:W-:-:S04]  /*0440*/  IADD3 R24, P0, PT, R26, UR4, RZ ;  /* 0x000000041a187c10 */ /* 0x000fc8000ff1e0ff */
[----:B------:R-:W-:Y:S02]  /*0450*/  IADD3.X R25, PT, PT, RZ, R27, RZ, P0, !PT ;  /* 0x0000001bff197210 */ /* 0x000fe400007fe4ff */
[----:B------:R-:W-:-:S03]  /*0460*/  IADD3 R28, P0, PT, R24, UR4, RZ ;  /* 0x00000004181c7c10 */ /* 0x000fc6000ff1e0ff */
[----:B------:R1:W4:Y:S01]  /*0470*/  LDG.E R30, desc[UR8][R24.64] ;  /* 0x00000008181e7981 */ /* 0x000322000c1e1900 */
[----:B------:R-:W-:Y:S01]  /*0480*/  IADD3.X R29, PT, PT, RZ, R25, RZ, P0, !PT ;  /* 0x00000019ff1d7210 */ /* 0x000fe200007fe4ff */
[----:B0-----:R-:W-:-:S05]  /*0490*/  IMAD.WIDE.U32 R34, R15, 0x4, R22 ;  /* 0x000000040f227825 */ /* 0x001fca00078e0016 */
[----:B------:R-:W5:Y:S01]  /*04a0*/  LDG.E R8, desc[UR8][R34.64] ;  /* 0x0000000822087981 */ /* 0x000f62000c1e1900 */
[----:B-1----:R-:W-:Y:S01]  /*04b0*/  IMAD.WIDE.U32 R24, R15, 0x8, R22 ;  /* 0x000000080f187825 */ /* 0x002fe200078e0016 */
[----:B------:R-:W-:-:S03]  /*04c0*/  IADD3 R26, P0, PT, R28, UR4, RZ ;  /* 0x000000041c1a7c10 */ /* 0x000fc6000ff1e0ff */
[----:B------:R-:W-:Y:S01]  /*04d0*/  IMAD.WIDE.U32 R22, R15, 0xc, R22 ;  /* 0x0000000c0f167825 */ /* 0x000fe200078e0016 */
[----:B------:R-:W5:Y:S04]  /*04e0*/  LDG.E R31, desc[UR8][R24.64] ;  /* 0x00000008181f7981 */ /* 0x000f68000c1e1900 */
[----:B------:R0:W5:Y:S01]  /*04f0*/  LDG.E R35, desc[UR8][R28.64] ;  /* 0x000000081c237981 */ /* 0x000162000c1e1900 */
[----:B------:R-:W-:-:S03]  /*0500*/  IADD3.X R27, PT, PT, RZ, R29, RZ, P0, !PT ;  /* 0x0000001dff1b7210 */ /* 0x000fc600007fe4ff */
[----:B------:R1:W5:Y:S04]  /*0510*/  LDG.E R16, desc[UR8][R22.64] ;  /* 0x0000000816107981 */ /* 0x000368000c1e1900 */
[----:B------:R1:W5:Y:S01]  /*0520*/  LDG.E R55, desc[UR8][R26.64] ;  /* 0x000000081a377981 */ /* 0x000362000c1e1900 */
[----:B0-----:R-:W-:-:S04]  /*0530*/  IMAD.WIDE R28, R10, 0x4, R18 ;  /* 0x000000040a1c7825 */ /* 0x001fc800078e0212 */
[----:B-1----:R-:W-:Y:S01]  /*0540*/  IMAD.WIDE R22, R6, 0x4, R20 ;  /* 0x0000000406167825 */ /* 0x002fe200078e0214 */
[----:B------:R0:W5:Y:S01]  /*0550*/  LDG.E R3, desc[UR8][R28.64] ;  /* 0x000000081c037981 */ /* 0x000162000c1e1900 */
[----:B------:R-:W-:-:S03]  /*0560*/  IADD3 R26, P0, PT, R28, UR4, RZ ;  /* 0x000000041c1a7c10 */ /* 0x000fc6000ff1e0ff */
[----:B------:R-:W5:Y:S01]  /*0570*/  LDG.E R34, desc[UR8][R22.64] ;  /* 0x0000000816227981 */ /* 0x000f62000c1e1900 */
[----:B------:R-:W-:Y:S01]  /*0580*/  IADD3.X R27, PT, PT, RZ, R29, RZ, P0, !PT ;  /* 0x0000001dff1b7210 */ /* 0x000fe200007fe4ff */
[----:B------:R-:W-:-:S04]  /*0590*/  IMAD.WIDE.U32 R24, R15, 0x4, R22 ;  /* 0x000000040f187825 */ /* 0x000fc800078e0016 */
[----:B0-----:R-:W-:Y:S01]  /*05a0*/  IMAD.WIDE.U32 R28, R15, 0x8, R22 ;  /* 0x000000080f1c7825 */ /* 0x001fe200078e0016 */
[----:B------:R0:W5:Y:S02]  /*05b0*/  LDG.E R60, desc[UR8][R24.64] ;  /* 0x00000008183c7981 */ /* 0x000164000c1e1900 */
[----:B0-----:R-:W-:-:S04]  /*05c0*/  IADD3 R24, P0, PT, R26, UR4, RZ ;  /* 0x000000041a187c10 */ /* 0x001fc8000ff1e0ff */
[----:B------:R-:W-:-:S05]  /*05d0*/  IADD3.X R25, PT, PT, RZ, R27, RZ, P0, !PT ;  /* 0x0000001bff197210 */ /* 0x000fca00007fe4ff */
[----:B------:R-:W5:Y:S04]  /*05e0*/  LDG.E R48, desc[UR8][R24.64] ;  /* 0x0000000818307981 */ /* 0x000f68000c1e1900 */
[----:B--2---:R0:W-:Y:S04]  /*05f0*/  STS [R47], R32 ;  /* 0x000000202f007388 */ /* 0x0041e80000000800 */
[----:B0-----:R0:W2:Y:S04]  /*0600*/  LDG.E R32, desc[UR8][R26.64] ;  /* 0x000000081a207981 */ /* 0x0010a8000c1e1900 */
[----:B---3--:R1:W-:Y:S04]  /*0610*/  STS [R47+0x1000], R14 ;  /* 0x0010000e2f007388 */ /* 0x0083e80000000800 */
[----:B-1----:R1:W3:Y:S01]  /*0620*/  LDG.E R14, desc[UR8][R28.64] ;  /* 0x000000081c0e7981 */ /* 0x0022e2000c1e1900 */
[----:B0-----:R-:W-:Y:S01]  /*0630*/  IMAD.WIDE R26, R36, 0x4, R18 ;  /* 0x00000004241a7825 */ /* 0x001fe200078e0212 */
[----:B------:R-:W-:-:S02]  /*0640*/  IADD3 R24, P0, PT, R24, UR4, RZ ;  /* 0x0000000418187c10 */ /* 0x000fc4000ff1e0ff */
[----:B----4-:R0:W-:Y:S02]  /*0650*/  STS [R47+UR4+0x1000], R30 ;  /* 0x0010001e2f007988 */ /* 0x0101e40008000804 */
[----:B------:R-:W-:Y:S02]  /*0660*/  IADD3.X R25, PT, PT, RZ, R25, RZ, P0, !PT ;  /* 0x00000019ff197210 */ /* 0x000fe400007fe4ff */
[----:B-1----:R-:W-:Y:S01]  /*0670*/  IADD3 R28, P1, PT, R26, UR4, RZ ;  /* 0x000000041a1c7c10 */ /* 0x002fe2000ff3e0ff */
[----:B------:R-:W-:Y:S01]  /*0680*/  IMAD.WIDE.U32 R22, R15, 0xc, R22 ;  /* 0x0000000c0f167825 */ /* 0x000fe200078e0016 */
[----:B------:R-:W4:Y:S04]  /*0690*/  LDG.E R26, desc[UR8][R26.64] ;  /* 0x000000081a1a7981 */ /* 0x000f28000c1e1900 */
[----:B-----5:R1:W-:Y:S01]  /*06a0*/  STS [R47+UR4], R8 ;  /* 0x000000082f007988 */ /* 0x0203e20008000804 */
[----:B------:R-:W-:-:S02]  /*06b0*/  IADD3.X R29, PT, PT, RZ, R27, RZ, P1, !PT ;  /* 0x0000001bff1d7210 */ /* 0x000fc40000ffe4ff */
[----:B0-----:R-:W-:Y:S02]  /*06c0*/  IADD3 R30, P0, PT, R28, UR4, RZ ;  /* 0x000000041c1e7c10 */ /* 0x001fe4000ff1e0ff */
[----:B-1----:R-:W-:-:S05]  /*06d0*/  IADD3 R8, PT, PT, R47, UR4, RZ ;  /* 0x000000042f087c10 */ /* 0x002fca000fffe0ff */
[----:B------:R0:W-:Y:S04]  /*06e0*/  STS [R8+UR4+0x1000], R35 ;  /* 0x0010002308007988 */ /* 0x0001e80008000804 */
[----:B------:R1:W-:Y:S01]  /*06f0*/  STS [R8+UR4], R31 ;  /* 0x0000001f08007988 */ /* 0x0003e20008000804 */
[----:B0-----:R-:W-:Y:S02]  /*0700*/  IADD3 R35, PT, PT, R8, UR4, RZ ;  /* 0x0000000408237c10 */ /* 0x001fe4000fffe0ff */
[----:B-1----:R-:W-:Y:S01]  /*0710*/  IADD3.X R31, PT, PT, RZ, R29, RZ, P0, !PT ;  /* 0x0000001dff1f7210 */ /* 0x002fe200007fe4ff */
[----:B------:R0:W5:Y:S04]  /*0720*/  LDG.E R8, desc[UR8][R24.64] ;  /* 0x0000000818087981 */ /* 0x000168000c1e1900 */
[----:B------:R1:W-:Y:S01]  /*0730*/  STS [R35+UR4], R16 ;  /* 0x0000001023007988 */ /* 0x0003e20008000804 */
[----:B0-----:R-:W-:-:S03]  /*0740*/  IADD3 R24, P0, PT, R30, UR4, RZ ;  /* 0x000000041e187c10 */ /* 0x001fc6000ff1e0ff */
[----:B------:R0:W-:Y:S01]  /*0750*/  STS [R35+UR4+0x1000], R55 ;  /* 0x0010003723007988 */ /* 0x0001e20008000804 */
[----:B------:R-:W-:-:S03]  /*0760*/  IADD3.X R25, PT, PT, RZ, R31, RZ, P0, !PT ;  /* 0x0000001fff197210 */ /* 0x000fc600007fe4ff */
[----:B-1----:R1:W4:Y:S01]  /*0770*/  LDG.E R16, desc[UR8][R22.64] ;  /* 0x0000000816107981 */ /* 0x002322000c1e1900 */
[----:B------:R-:W-:-:S03]  /*0780*/  IMAD.WIDE R18, R11, 0x4, R18 ;  /* 0x000000040b127825 */ /* 0x000fc600078e0212 */
[----:B------:R1:W4:Y:S01]  /*0790*/  LDG.E R27, desc[UR8][R24.64] ;  /* 0x00000008181b7981 */ /* 0x000322000c1e1900 */
[----:B0-----:R-:W-:-:S03]  /*07a0*/  LEA R55, R4, R47, 0x7 ;  /* 0x0000002f04377211 */ /* 0x001fc600078e38ff */
[----:B------:R0:W4:Y:S01]  /*07b0*/  LDG.E R35, desc[UR8][R28.64] ;  /* 0x000000081c237981 */ /* 0x000122000c1e1900 */
[----:B-1----:R-:W-:-:S03]  /*07c0*/  IMAD.WIDE R22, R7, 0x4, R20 ;  /* 0x0000000407167825 */ /* 0x002fc600078e0214 */
[----:B------:R-:W4:Y:S01]  /*07d0*/  LDG.E R30, desc[UR8][R30.64] ;  /* 0x000000081e1e7981 */ /* 0x000f22000c1e1900 */
[----:B------:R-:W-:-:S03]  /*07e0*/  IMAD.WIDE.U32 R24, R15, 0x8, R22 ;  /* 0x000000080f187825 */ /* 0x000fc600078e0016 */
[----:B------:R1:W-:Y:S01]  /*07f0*/  STS [R55], R34 ;  /* 0x0000002237007388 */ /* 0x0003e20000000800 */
[----:B0-----:R-:W-:-:S03]  /*0800*/  IMAD.WIDE.U32 R28, R15, 0x4, R22 ;  /* 0x000000040f1c7825 */ /* 0x001fc600078e0016 */
[----:B------:R0:W4:Y:S01]  /*0810*/  LDG.E R31, desc[UR8][R22.64] ;  /* 0x00000008161f7981 */ /* 0x000122000c1e1900 */
[----:B------:R-:W-:-:S03]  /*0820*/  IMAD.WIDE R20, R9, 0x4, R20 ;  /* 0x0000000409147825 */ /* 0x000fc600078e0214 */
[----:B------:R0:W-:Y:S04]  /*0830*/  STS [R55+0x1000], R3 ;  /* 0x0010000337007388 */ /* 0x0001e80000000800 */
[----:B-1----:R1:W4:Y:S01]  /*0840*/  LDG.E R34, desc[UR8][R24.64] ;  /* 0x0000000818227981 */ /* 0x002322000c1e1900 */
[----:B0-----:R-:W-:-:S03]  /*0850*/  IMAD.WIDE.U32 R22, R15, 0xc, R22 ;  /* 0x0000000c0f167825 */ /* 0x001fc600078e0016 */
[----:B------:R-:W4:Y:S01]  /*0860*/  LDG.E R28, desc[UR8][R28.64] ;  /* 0x000000081c1c7981 */ /* 0x000f22000c1e1900 */
[----:B------:R-:W-:Y:S02]  /*0870*/  IADD3 R3, PT, PT, R55, UR4, RZ ;  /* 0x0000000437037c10 */ /* 0x000fe4000fffe0ff */
[----:B-1----:R-:W-:-:S04]  /*0880*/  IADD3 R24, P0, PT, R18, UR4, RZ ;  /* 0x0000000412187c10 */ /* 0x002fc8000ff1e0ff */
[----:B------:R-:W-:Y:S01]  /*0890*/  IADD3.X R25, PT, PT, RZ, R19, RZ, P0, !PT ;  /* 0x00000013ff197210 */ /* 0x000fe200007fe4ff */
[----:B------:R0:W4:Y:S04]  /*08a0*/  LDG.E R29, desc[UR8][R22.64] ;  /* 0x00000008161d7981 */ /* 0x000128000c1e1900 */
[----:B------:R1:W-:Y:S01]  /*08b0*/  STS [R55+UR4], R60 ;  /* 0x0000003c37007988 */ /* 0x0003e20008000804 */
[----:B0-----:R-:W-:-:S05]  /*08c0*/  IMAD.WIDE.U32 R22, R15, 0x4, R20 ;  /* 0x000000040f167825 */ /* 0x001fca00078e0014 */
[----:B-1----:R0:W4:Y:S02]  /*08d0*/  LDG.E R60, desc[UR8][R22.64] ;  /* 0x00000008163c7981 */ /* 0x002124000c1e1900 */
[----:B0-----:R-:W-:-:S06]  /*08e0*/  IMAD.WIDE.U32 R22, R15, 0x8, R20 ;  /* 0x000000080f167825 */ /* 0x001fcc00078e0014 */
[----:B------:R-:W4:Y:S04]  /*08f0*/  LDG.E R23, desc[UR8][R22.64] ;  /* 0x0000000816177981 */ /* 0x000f28000c1e1900 */
[----:B--2---:R0:W-:Y:S04]  /*0900*/  STS [R55+UR4+0x1000], R32 ;  /* 0x0010002037007988 */ /* 0x0041e80008000804 */
[----:B0-----:R0:W2:Y:S04]  /*0910*/  LDG.E R32, desc[UR8][R18.64] ;  /* 0x0000000812207981 */ /* 0x0010a8000c1e1900 */
[----:B---3--:R1:W-:Y:S04]  /*0920*/  STS [R3+UR4], R14 ;  /* 0x0000000e03007988 */ /* 0x0083e80008000804 */
[----:B------:R3:W2:Y:S01]  /*0930*/  LDG.E R55, desc[UR8][R20.64] ;  /* 0x0000000814377981 */ /* 0x0006a2000c1e1900 */
[----:B0-----:R-:W-:-:S04]  /*0940*/  IADD3 R18, P0, PT, R24, UR4, RZ ;  /* 0x0000000418127c10 */ /* 0x001fc8000ff1e0ff */
[----:B------:R-:W-:Y:S02]  /*0950*/  IADD3.X R19, PT, PT, RZ, R25, RZ, P0, !PT ;  /* 0x00000019ff137210 */ /* 0x000fe400007fe4ff */
[----:B-1----:R-:W-:Y:S01]  /*0960*/  IADD3 R14, P0, PT, R18, UR4, RZ ;  /* 0x00000004120e7c10 */ /* 0x002fe2000ff1e0ff */
[----:B---3--:R-:W-:-:S03]  /*0970*/  IMAD.WIDE.U32 R20, R15, 0xc, R20 ;  /* 0x0000000c0f147825 */ /* 0x008fc600078e0014 */
[----:B------:R-:W-:Y:S01]  /*0980*/  IADD3.X R15, PT, PT, RZ, R19, RZ, P0, !PT ;  /* 0x00000013ff0f7210 */ /* 0x000fe200007fe4ff */
[----:B------:R0:W-:Y:S04]  /*0990*/  STS [R3+UR4+0x1000], R48 ;  /* 0x0010003003007988 */ /* 0x0001e80008000804 */
[----:B------:R-:W3:Y:S04]  /*09a0*/  LDG.E R14, desc[UR8][R14.64] ;  /* 0x000000080e0e7981 */ /* 0x000ee8000c1e1900 */
[----:B0-----:R0:W3:Y:S04]  /*09b0*/  LDG.E R48, desc[UR8][R24.64] ;  /* 0x0000000818307981 */ /* 0x0010e8000c1e1900 */
[----:B------:R-:W3:Y:S04]  /*09c0*/  LDG.E R25, desc[UR8][R18.64] ;  /* 0x0000000812197981 */ /* 0x000ee8000c1e1900 */
[----:B------:R1:W3:Y:S01]  /*09d0*/  LDG.E R18, desc[UR8][R20.64] ;  /* 0x0000000814127981 */ /* 0x0002e2000c1e1900 */
[----:B0-----:R-:W-:-:S02]  /*09e0*/  LEA R24, R4, R47, 0x8 ;  /* 0x0000002f04187211 */ /* 0x001fc400078e40ff */
[----:B------:R-:W-:Y:S02]  /*09f0*/  IADD3 R3, PT, PT, R3, UR4, RZ ;  /* 0x0000000403037c10 */ /* 0x000fe4000fffe0ff */
[----:B------:R-:W-:-:S03]  /*0a00*/  IADD3 R22, PT, PT, R24, UR4, RZ ;  /* 0x0000000418167c10 */ /* 0x000fc6000fffe0ff */
[----:B-----5:R0:W-:Y:S01]  /*0a10*/  STS [R3+UR4+0x1000], R8 ;  /* 0x0010000803007988 */ /* 0x0201e20008000804 */
[----:B-1----:R-:W-:-:S03]  /*0a20*/  IADD3 R20, PT, PT, R22, UR4, RZ ;  /* 0x0000000416147c10 */ /* 0x002fc6000fffe0ff */
[----:B----4-:R1:W-:Y:S04]  /*0a30*/  STS [R3+UR4], R16 ;  /* 0x0000001003007988 */ /* 0x0103e80008000804 */
[----:B------:R-:W-:Y:S04]  /*0a40*/  STS [R24+0x1000], R26 ;  /* 0x0010001a18007388 */ /* 0x000fe80000000800 */
[----:B------:R-:W-:Y:S04]  /*0a50*/  STS [R24], R31 ;  /* 0x0000001f18007388 */ /* 0x000fe80000000800 */
[----:B------:R-:W-:Y:S04]  /*0a60*/  STS [R24+UR4+0x1000], R35 ;  /* 0x0010002318007988 */ /* 0x000fe80008000804 */
[----:B------:R-:W-:Y:S04]  /*0a70*/  STS [R24+UR4], R28 ;  /* 0x0000001c18007988 */ /* 0x000fe80008000804 */
[----:B------:R-:W-:Y:S04]  /*0a80*/  STS [R22+UR4], R34 ;  /* 0x0000002216007988 */ /* 0x000fe80008000804 */
[----:B------:R-:W-:Y:S04]  /*0a90*/  STS [R22+UR4+0x1000], R30 ;  /* 0x0010001e16007988 */ /* 0x000fe80008000804 */
[----:B------:R-:W-:Y:S04]  /*0aa0*/  STS [R20+UR4], R29 ;  /* 0x0000001d14007988 */ /* 0x000fe80008000804 */
[----:B------:R-:W-:Y:S01]  /*0ab0*/  STS [R20+UR4+0x1000], R27 ;  /* 0x0010001b14007988 */ /* 0x000fe20008000804 */
[----:B0-----:R-:W-:-:S04]  /*0ac0*/  IADD3 R8, PT, PT, R38, UR4, RZ ;  /* 0x0000000426087c10 */ /* 0x001fc8000fffe0ff */
[----:B-1----:R-:W-:Y:S01]  /*0ad0*/  IADD3 R3, PT, PT, R8, UR4, RZ ;  /* 0x0000000408037c10 */ /* 0x002fe2000fffe0ff */
[----:B--2---:R-:W-:Y:S04]  /*0ae0*/  STS [R45+0x1000], R32 ;  /* 0x001000202d007388 */ /* 0x004fe80000000800 */
[----:B------:R-:W-:Y:S04]  /*0af0*/  STS [R45], R55 ;  /* 0x000000372d007388 */ /* 0x000fe80000000800 */
[----:B------:R-:W-:Y:S04]  /*0b00*/  STS [R45+UR7], R60 ;  /* 0x0000003c2d007988 */ /* 0x000fe80008000807 */
[----:B---3--:R-:W-:Y:S04]  /*0b10*/  STS [R45+UR7+0x1000], R48 ;  /* 0x001000302d007988 */ /* 0x008fe80008000807 */
[----:B------:R-:W-:Y:S04]  /*0b20*/  STS [R44+UR7], R23 ;  /* 0x000000172c007988 */ /* 0x000fe80008000807 */
[----:B------:R-:W-:Y:S04]  /*0b30*/  STS [R44+UR7+0x1000], R25 ;  /* 0x001000192c007988 */ /* 0x000fe80008000807 */
[----:B------:R-:W-:Y:S04]  /*0b40*/  STS [R42+UR4+0x1000], R14 ;  /* 0x0010000e2a007988 */ /* 0x000fe80008000804 */
[----:B------:R-:W-:Y:S01]  /*0b50*/  STS [R42+UR4], R18 ;  /* 0x000000122a007988 */ /* 0x000fe20008000804 */
[----:B------:R-:W-:Y:S06]  /*0b60*/  BAR.SYNC.DEFER_BLOCKING 0x0 ;  /* 0x0000000000007b1d */ /* 0x000fec0000010000 */
[----:B------:R-:W-:Y:S04]  /*0b70*/  LDS R15, [R38+0x1000] ;  /* 0x00100000260f7984 */ /* 0x000fe80000000800 */
[----:B------:R-:W0:Y:S04]  /*0b80*/  LDS.128 R28, [R43] ;  /* 0x000000002b1c7984 */ /* 0x000e280000000c00 */
[----:B------:R-:W1:Y:S04]  /*0b90*/  LDS.128 R24, [R40] ;  /* 0x0000000028187984 */ /* 0x000e680000000c00 */
[----:B------:R-:W2:Y:S04]  /*0ba0*/  LDS R55, [R38+UR4+0x1000] ;  /* 0x0010000426377984 */ /* 0x000ea80008000800 */
[----:B------:R-:W3:Y:S04]  /*0bb0*/  LDS R60, [R8+UR4+0x1000] ;  /* 0x00100004083c7984 */ /* 0x000ee80008000800 */
[----:B------:R-:W4:Y:S04]  /*0bc0*/  LDS R19, [R3+UR4+0x1000] ;  /* 0x0010000403137984 */ /* 0x000f280008000800 */
[----:B------:R-:W5:Y:S04]  /*0bd0*/  LDS.128 R20, [R41] ;  /* 0x0000000029147984 */ /* 0x000f680000000c00 */
[----:B------:R-:W-:Y:S01]  /*0be0*/  LDS R14, [R38+0x1080] ;  /* 0x00108000260e7984 */ /* 0x000fe20000000800 */
[----:B0-----:R-:W-:-:S03]  /*0bf0*/  FFMA R16, R28, R15, R33 ;  /* 0x0000000f1c107223 */ /* 0x001fc60000000021 */
[----:B------:R-:W0:Y:S01]  /*0c00*/  LDS.128 R32, [R39] ;  /* 0x0000000027207984 */ /* 0x000e220000000c00 */
[C---:B-1----:R-:W-:Y:S01]  /*0c10*/  FFMA R18, R24.reuse, R15, R57 ;  /* 0x0000000f18127223 */ /* 0x042fe20000000039 */
[-C--:B--2---:R-:W-:Y:S01]  /*0c20*/  FFMA R57, R24, R55.reuse, R54 ;  /* 0x0000003718397223 */ /* 0x084fe20000000036 */
[----:B------:R-:W-:Y:S01]  /*0c30*/  FFMA R52, R28, R55, R52 ;  /* 0x000000371c347223 */ /* 0x000fe20000000034 */
[-C--:B---3--:R-:W-:Y:S01]  /*0c40*/  FFMA R54, R24, R60.reuse, R53 ;  /* 0x0000003c18367223 */ /* 0x088fe20000000035 */
[CC--:B------:R-:W-:Y:S01]  /*0c50*/  FFMA R51, R28.reuse, R60.reuse, R51 ;  /* 0x0000003c1c337223 */ /* 0x0c0fe20000000033 */
[----:B------:R-:W-:Y:S01]  /*0c60*/  LDS R53, [R38+UR4+0x1100] ;  /* 0x0011000426357984 */ /* 0x000fe20008000800 */
[-C--:B----4-:R-:W-:Y:S01]  /*0c70*/  FFMA R46, R28, R19.reuse, R46 ;  /* 0x000000131c2e7223 */ /* 0x090fe2000000002e */
[-C--:B------:R-:W-:Y:S01]  /*0c80*/  FFMA R24, R24, R19.reuse, R58 ;  /* 0x0000001318187223 */ /* 0x080fe2000000003a */
[CC--:B-----5:R-:W-:Y:S01]  /*0c90*/  FFMA R48, R20.reuse, R60.reuse, R61 ;  /* 0x0000003c14307223 */ /* 0x0e0fe2000000003d */
[C---:B------:R-:W-:Y:S01]  /*0ca0*/  FFMA R28, R20.reuse, R19, R12 ;  /* 0x00000013141c7223 */ /* 0x040fe2000000000c */
[C---:B------:R-:W-:Y:S01]  /*0cb0*/  FFMA R56, R20.reuse, R15, R56 ;  /* 0x0000000f14387223 */ /* 0x040fe20000000038 */
[----:B------:R-:W-:Y:S01]  /*0cc0*/  FFMA R50, R20, R55, R50 ;  /* 0x0000003714327223 */ /* 0x000fe20000000032 */
[----:B------:R-:W1:Y:S04]  /*0cd0*/  LDS R12, [R38+UR4+0x1080] ;  /* 0x00108004260c7984 */ /* 0x000e680008000800 */
[----:B------:R-:W-:Y:S01]  /*0ce0*/  LDS R20, [R3+UR4+0x1080] ;  /* 0x0010800403147984 */ /* 0x000fe20008000800 */
[----:B0-----:R-:W-:-:S03]  /*0cf0*/  FFMA R58, R32, R60, R17 ;  /* 0x0000003c203a7223 */ /* 0x001fc60000000011 */
[----:B------:R-:W0:Y:S01]  /*0d00*/  LDS R60, [R8+UR4+0x1080] ;  /* 0x00108004083c7984 */ /* 0x000e220008000800 */
[C---:B------:R-:W-:Y:S01]  /*0d10*/  FFMA R15, R32.reuse, R15, R49 ;  /* 0x0000000f200f7223 */ /* 0x040fe20000000031 */
[-C--:B------:R-:W-:Y:S01]  /*0d20*/  FFMA R61, R29, R14.reuse, R16 ;  /* 0x0000000e1d3d7223 */ /* 0x080fe20000000010 */
[-C--:B------:R-:W-:Y:S01]  /*0d30*/  FFMA R56, R21, R14.reuse, R56 ;  /* 0x0000000e15387223 */ /* 0x080fe20000000038 */
[-C--:B------:R-:W-:Y:S01]  /*0d40*/  FFMA R18, R25, R14.reuse, R18 ;  /* 0x0000000e19127223 */ /* 0x080fe20000000012 */
[C---:B------:R-:W-:Y:S01]  /*0d50*/  FFMA R55, R32.reuse, R55, R59 ;  /* 0x0000003720377223 */ /* 0x040fe2000000003b */
[----:B------:R-:W2:Y:S01]  /*0d60*/  LDS R16, [R38+0x1100] ;  /* 0x0011000026107984 */ /* 0x000ea20000000800 */
[----:B------:R-:W-:Y:S01]  /*0d70*/  FFMA R14, R33, R14, R15 ;  /* 0x0000000e210e7223 */ /* 0x000fe2000000000f */
[----:B------:R-:W-:Y:S02]  /*0d80*/  FFMA R32, R32, R19, R13 ;  /* 0x0000001320207223 */ /* 0x000fe4000000000d */
[----:B------:R-:W3:Y:S04]  /*0d90*/  LDS R15, [R8+UR4+0x1100] ;  /* 0x00110004080f7984 */ /* 0x000ee80008000800 */
[----:B------:R-:W4:Y:S01]  /*0da0*/  LDS R13, [R3+UR4+0x1100] ;  /* 0x00110004030d7984 */ /* 0x000f220008000800 */
[-C--:B-1----:R-:W-:Y:S01]  /*0db0*/  FFMA R52, R29, R12.reuse, R52 ;  /* 0x0000000c1d347223 */ /* 0x082fe20000000034 */
[-C--:B------:R-:W-:Y:S01]  /*0dc0*/  FFMA R59, R21, R12.reuse, R50 ;  /* 0x0000000c153b7223 */ /* 0x080fe20000000032 */
[-C--:B------:R-:W-:Y:S01]  /*0dd0*/  FFMA R57, R25, R12.reuse, R57 ;  /* 0x0000000c19397223 */ /* 0x080fe20000000039 */
[----:B------:R-:W-:Y:S01]  /*0de0*/  FFMA R55, R33, R12, R55 ;  /* 0x0000000c21377223 */ /* 0x000fe20000000037 */
[----:B------:R-:W-:Y:S04]  /*0df0*/  LDS R50, [R38+UR4+0x1180] ;  /* 0x0011800426327984 */ /* 0x000fe80008000800 */
[----:B------:R-:W1:Y:S01]  /*0e00*/  LDS R12, [R38+0x1180] ;  /* 0x00118000260c7984 */ /* 0x000e620000000800 */
[-C--:B0-----:R-:W-:Y:S01]  /*0e10*/  FFMA R49, R21, R60.reuse, R48 ;  /* 0x0000003c15317223 */ /* 0x081fe20000000030 */
[----:B------:R-:W-:Y:S01]  /*0e20*/  FFMA R19, R25, R60, R54 ;  /* 0x0000003c19137223 */ /* 0x000fe20000000036 */
[----:B------:R-:W-:Y:S01]  /*0e30*/  FFMA R21, R21, R20, R28 ;  /* 0x0000001415157223 */ /* 0x000fe2000000001c */
[----:B------:R-:W0:Y:S04]  /*0e40*/  LDS R54, [R3+UR4+0x1180] ;  /* 0x0011800403367984 */ /* 0x000e280008000800 */
[----:B------:R-:W5:Y:S01]  /*0e50*/  LDS R28, [R8+UR4+0x1180] ;  /* 0x00118004081c7984 */ /* 0x000f620008000800 */
[C---:B------:R-:W-:Y:S01]  /*0e60*/  FFMA R51, R29.reuse, R60, R51 ;  /* 0x0000003c1d337223 */ /* 0x040fe20000000033 */
[----:B------:R-:W-:Y:S01]  /*0e70*/  FFMA R29, R29, R20, R46 ;  /* 0x000000141d1d7223 */ /* 0x000fe2000000002e */
[----:B------:R-:W-:Y:S01]  /*0e80*/  FFMA R17, R33, R60, R58 ;  /* 0x0000003c21117223 */ /* 0x000fe2000000003a */
[-C--:B--2---:R-:W-:Y:S01]  /*0e90*/  FFMA R61, R30, R16.reuse, R61 ;  /* 0x000000101e3d7223 */ /* 0x084fe2000000003d */
[-C--:B------:R-:W-:Y:S01]  /*0ea0*/  FFMA R56, R22, R16.reuse, R56 ;  /* 0x0000001016387223 */ /* 0x080fe20000000038 */
[-C--:B------:R-:W-:Y:S01]  /*0eb0*/  FFMA R18, R26, R16.reuse, R18 ;  /* 0x000000101a127223 */ /* 0x080fe20000000012 */
[----:B------:R-:W-:Y:S01]  /*0ec0*/  FFMA R16, R34, R16, R14 ;  /* 0x0000001022107223 */ /* 0x000fe2000000000e */
[C---:B------:R-:W-:Y:S01]  /*0ed0*/  FFMA R52, R30.reuse, R53, R52 ;  /* 0x000000351e347223 */ /* 0x040fe20000000034 */
[C---:B---3--:R-:W-:Y:S01]  /*0ee0*/  FFMA R58, R30.reuse, R15, R51 ;  /* 0x0000000f1e3a7223 */ /* 0x048fe20000000033 */
[-C--:B------:R-:W-:Y:S01]  /*0ef0*/  FFMA R25, R25, R20.reuse, R24 ;  /* 0x0000001419197223 */ /* 0x080fe20000000018 */
[----:B------:R-:W-:Y:S01]  /*0f00*/  FFMA R33, R33, R20, R32 ;  /* 0x0000001421217223 */ /* 0x000fe20000000020 */
[----:B----4-:R-:W-:Y:S01]  /*0f10*/  FFMA R30, R30, R13, R29 ;  /* 0x0000000d1e1e7223 */ /* 0x010fe2000000001d */
[-C--:B------:R-:W-:Y:S01]  /*0f20*/  FFMA R24, R22, R15.reuse, R49 ;  /* 0x0000000f16187223 */ /* 0x080fe20000000031 */
[-C--:B------:R-:W-:Y:S01]  /*0f30*/  FFMA R20, R26, R15.reuse, R19 ;  /* 0x0000000f1a147223 */ /* 0x080fe20000000013 */
[----:B------:R-:W-:Y:S01]  /*0f40*/  FFMA R32, R34, R15, R17 ;  /* 0x0000000f22207223 */ /* 0x000fe20000000011 */
[-C--:B------:R-:W-:Y:S01]  /*0f50*/  FFMA R46, R22, R53.reuse, R59 ;  /* 0x00000035162e7223 */ /* 0x080fe2000000003b */
[-C--:B------:R-:W-:Y:S01]  /*0f60*/  FFMA R60, R26, R53.reuse, R57 ;  /* 0x000000351a3c7223 */ /* 0x080fe20000000039 */
[----:B------:R-:W-:Y:S01]  /*0f70*/  FFMA R14, R34, R53, R55 ;  /* 0x00000035220e7223 */ /* 0x000fe20000000037 */
[-C--:B------:R-:W-:Y:S01]  /*0f80*/  FFMA R22, R22, R13.reuse, R21 ;  /* 0x0000000d16167223 */ /* 0x080fe20000000015 */
[-C--:B------:R-:W-:Y:S01]  /*0f90*/  FFMA R48, R26, R13.reuse, R25 ;  /* 0x0000000d1a307223 */ /* 0x080fe20000000019 */
[----:B------:R-:W-:Y:S01]  /*0fa0*/  FFMA R34, R34, R13, R33 ;  /* 0x0000000d22227223 */ /* 0x000fe20000000021 */
[-C--:B-1----:R-:W-:Y:S01]  /*0fb0*/  FFMA R55, R27, R12.reuse, R18 ;  /* 0x0000000c1b377223 */ /* 0x082fe20000000012 */
[-C--:B------:R-:W-:Y:S01]  /*0fc0*/  FFMA R57, R35, R12.reuse, R16 ;  /* 0x0000000c23397223 */ /* 0x080fe20000000010 */
[C---:B------:R-:W-:Y:S01]  /*0fd0*/  FFMA R61, R31.reuse, R12, R61 ;  /* 0x0000000c1f3d7223 */ /* 0x040fe2000000003d */
[-C--:B------:R-:W-:Y:S01]  /*0fe0*/  FFMA R52, R31, R50.reuse, R52 ;  /* 0x000000321f347223 */ /* 0x080fe20000000034 */
[----:B------:R-:W-:Y:S01]  /*0ff0*/  LDS R53, [R38+0x1200] ;  /* 0x0012000026357984 */ /* 0x000fe20000000800 */
[-C--:B------:R-:W-:Y:S01]  /*1000*/  FFMA R46, R23, R50.reuse, R46 ;  /* 0x00000032172e7223 */ /* 0x080fe2000000002e */
[----:B------:R-:W-:-:S02]  /*1010*/  FFMA R60, R27, R50, R60 ;  /* 0x000000321b3c7223 */ /* 0x000fc4000000003c */
[----:B------:R-:W-:Y:S01]  /*1020*/  LDS R21, [R38+UR4+0x1200] ;  /* 0x0012000426157984 */ /* 0x000fe20008000800 */
[----:B------:R-:W-:-:S03]  /*1030*/  FFMA R59, R23, R12, R56 ;  /* 0x0000000c173b7223 */ /* 0x000fc60000000038 */
[----:B------:R-:W-:Y:S01]  /*1040*/  LDS R51, [R8+UR4+0x1200] ;  /* 0x0012000408337984 */ /* 0x000fe20008000800 */
[----:B0-----:R-:W-:-:S03]  /*1050*/  FFMA R26, R31, R54, R30 ;  /* 0x000000361f1a7223 */ /* 0x001fc6000000001e */
[----:B------:R-:W0:Y:S01]  /*1060*/  LDS.128 R16, [R41+0x10] ;  /* 0x0000100029107984 */ /* 0x000e220000000c00 */
[-C--:B-----5:R-:W-:Y:S01]  /*1070*/  FFMA R58, R31, R28.reuse, R58 ;  /* 0x0000001c1f3a7223 */ /* 0x0a0fe2000000003a */
[-C--:B------:R-:W-:Y:S01]  /*1080*/  FFMA R24, R23, R28.reuse, R24 ;  /* 0x0000001c17187223 */ /* 0x080fe20000000018 */
[-C--:B------:R-:W-:Y:S01]  /*1090*/  FFMA R20, R27, R28.reuse, R20 ;  /* 0x0000001c1b147223 */ /* 0x080fe20000000014 */
[C---:B------:R-:W-:Y:S01]  /*10a0*/  FFMA R49, R35.reuse, R28, R32 ;  /* 0x0000001c23317223 */ /* 0x040fe20000000020 */
[----:B------:R-:W1:Y:S01]  /*10b0*/  LDS R25, [R3+UR4+0x1200] ;  /* 0x0012000403197984 */ /* 0x000e620008000800 */
[----:B------:R-:W-:Y:S01]  /*10c0*/  FFMA R50, R35, R50, R14 ;  /* 0x0000003223327223 */ /* 0x000fe2000000000e */
[-C--:B------:R-:W-:Y:S02]  /*10d0*/  FFMA R22, R23, R54.reuse, R22 ;  /* 0x0000003617167223 */ /* 0x080fe40000000016 */
[----:B------:R-:W2:Y:S01]  /*10e0*/  LDS.128 R28, [R40+0x10] ;  /* 0x00001000281c7984 */ /* 0x000ea20000000c00 */
[-C--:B------:R-:W-:Y:S01]  /*10f0*/  FFMA R48, R27, R54.reuse, R48 ;  /* 0x000000361b307223 */ /* 0x080fe20000000030 */
[----:B------:R-:W-:-:S02]  /*1100*/  FFMA R54, R35, R54, R34 ;  /* 0x0000003623367223 */ /* 0x000fc40000000022 */
[----:B------:R-:W3:Y:S04]  /*1110*/  LDS.128 R12, [R43+0x10] ;  /* 0x000010002b0c7984 */ /* 0x000ee80000000c00 */
[----:B------:R-:W4:Y:S01]  /*1120*/  LDS.128 R32, [R39+0x10] ;  /* 0x0000100027207984 */ /* 0x000f220000000c00 */
[C---:B0-----:R-:W-:Y:S01]  /*1130*/  FFMA R59, R16.reuse, R53, R59 ;  /* 0x00000035103b7223 */ /* 0x041fe2000000003b */
[C---:B------:R-:W-:Y:S01]  /*1140*/  FFMA R46, R16.reuse, R21, R46 ;  /* 0x00000015102e7223 */ /* 0x040fe2000000002e */
[C---:B------:R-:W-:Y:S01]  /*1150*/  FFMA R24, R16.reuse, R51, R24 ;  /* 0x0000003310187223 */ /* 0x040fe20000000018 */
[----:B-1----:R-:W-:Y:S02]  /*1160*/  FFMA R16, R16, R25, R22 ;  /* 0x0000001910107223 */ /* 0x002fe40000000016 */
[----:B------:R-:W0:Y:S01]  /*1170*/  LDS R22, [R38+0x1280] ;  /* 0x0012800026167984 */ /* 0x000e220000000800 */
[----:B--2---:R-:W-:-:S03]  /*1180*/  FFMA R23, R28, R53, R55 ;  /* 0x000000351c177223 */ /* 0x004fc60000000037 */
[----:B------:R-:W1:Y:S01]  /*1190*/  LDS R55, [R38+UR4+0x1280] ;  /* 0x0012800426377984 */ /* 0x000e620008000800 */
[----:B------:R-:W-:Y:S01]  /*11a0*/  FFMA R60, R28, R21, R60 ;  /* 0x000000151c3c7223 */ /* 0x000fe2000000003c */
[C---:B---3--:R-:W-:Y:S01]  /*11b0*/  FFMA R61, R12.reuse, R53, R61 ;  /* 0x000000350c3d7223 */ /* 0x048fe2000000003d */
[C---:B------:R-:W-:Y:S01]  /*11c0*/  FFMA R52, R12.reuse, R21, R52 ;  /* 0x000000150c347223 */ /* 0x040fe20000000034 */
[C---:B------:R-:W-:Y:S01]  /*11d0*/  FFMA R58, R12.reuse, R51, R58 ;  /* 0x000000330c3a7223 */ /* 0x040fe2000000003a */
[----:B------:R-:W-:Y:S01]  /*11e0*/  FFMA R26, R12, R25, R26 ;  /* 0x000000190c1a7223 */ /* 0x000fe2000000001a */
[----:B------:R-:W-:Y:S01]  /*11f0*/  FFMA R12, R28, R51, R20 ;  /* 0x000000331c0c7223 */ /* 0x000fe20000000014 */
[C---:B----4-:R-:W-:Y:S01]  /*1200*/  FFMA R21, R32.reuse, R21, R50 ;  /* 0x0000001520157223 */ /* 0x050fe20000000032 */
[----:B------:R-:W2:Y:S01]  /*1210*/  LDS R20, [R8+UR4+0x1280] ;  /* 0x0012800408147984 */ /* 0x000ea20008000800 */
[----:B------:R-:W-:-:S03]  /*1220*/  FFMA R50, R32, R25, R54 ;  /* 0x0000001920327223 */ /* 0x000fc60000000036 */
[----:B------:R-:W3:Y:S01]  /*1230*/  LDS R54, [R3+UR4+0x1280] ;  /* 0x0012800403367984 */ /* 0x000ee20008000800 */
[----:B------:R-:W-:Y:S01]  /*1240*/  FFMA R48, R28, R25, R48 ;  /* 0x000000191c307223 */ /* 0x000fe20000000030 */
[C---:B------:R-:W-:Y:S01]  /*1250*/  FFMA R28, R32.reuse, R53, R57 ;  /* 0x00000035201c7223 */ /* 0x040fe20000000039 */
[----:B------:R-:W-:Y:S01]  /*1260*/  FFMA R56, R32, R51, R49 ;  /* 0x0000003320387223 */ /* 0x000fe20000000031 */
[----:B------:R-:W4:Y:S01]  /*1270*/  LDS R53, [R38+UR4+0x1300] ;  /* 0x0013000426357984 */ /* 0x000f220008000800 */
[-C--:B0-----:R-:W-:Y:S01]  /*1280*/  FFMA R61, R13, R22.reuse, R61 ;  /* 0x000000160d3d7223 */ /* 0x081fe2000000003d */
[-C--:B------:R-:W-:Y:S01]  /*1290*/  FFMA R59, R17, R22.reuse, R59 ;  /* 0x00000016113b7223 */ /* 0x080fe2000000003b */
[-C--:B------:R-:W-:Y:S01]  /*12a0*/  FFMA R32, R29, R22.reuse, R23 ;  /* 0x000000161d207223 */ /* 0x080fe20000000017 */
[----:B------:R-:W-:Y:S01]  /*12b0*/  FFMA R28, R33, R22, R28 ;  /* 0x00000016211c7223 */ /* 0x000fe2000000001c */
[-C--:B-1----:R-:W-:Y:S01]  /*12c0*/  FFMA R52, R13, R55.reuse, R52 ;  /* 0x000000370d347223 */ /* 0x082fe20000000034 */
[-C--:B------:R-:W-:Y:S01]  /*12d0*/  FFMA R46, R17, R55.reuse, R46 ;  /* 0x00000037112e7223 */ /* 0x080fe2000000002e */
[-C--:B------:R-:W-:Y:S01]  /*12e0*/  FFMA R57, R29, R55.reuse, R60 ;  /* 0x000000371d397223 */ /* 0x080fe2000000003c */
[----:B------:R-:W0:Y:S01]  /*12f0*/  LDS R22, [R38+0x1300] ;  /* 0x0013000026167984 */ /* 0x000e220000000800 */
[----:B------:R-:W-:-:S03]  /*1300*/  FFMA R55, R33, R55, R21 ;  /* 0x0000003721377223 */ /* 0x000fc60000000015 */
[----:B------:R-:W1:Y:S01]  /*1310*/  LDS R23, [R8+UR4+0x1300] ;  /* 0x0013000408177984 */ /* 0x000e620008000800 */
[----:B--2---:R-:W-:-:S03]  /*1320*/  FFMA R49, R17, R20, R24 ;  /* 0x0000001411317223 */ /* 0x004fc60000000018 */
[----:B------:R-:W2:Y:S01]  /*1330*/  LDS R21, [R3+UR4+0x1300] ;  /* 0x0013000403157984 */ /* 0x000ea20008000800 */
[-C--:B------:R-:W-:Y:S01]  /*1340*/  FFMA R51, R13, R20.reuse, R58 ;  /* 0x000000140d337223 */ /* 0x080fe2000000003a */
[-C--:B------:R-:W-:Y:S01]  /*1350*/  FFMA R27, R29, R20.reuse, R12 ;  /* 0x000000141d1b7223 */ /* 0x080fe2000000000c */
[----:B------:R-:W-:Y:S01]  /*1360*/  FFMA R25, R33, R20, R56 ;  /* 0x0000001421197223 */ /* 0x000fe20000000038 */
[-C--:B---3--:R-:W-:Y:S01]  /*1370*/  FFMA R17, R17, R54.reuse, R16 ;  /* 0x0000003611117223 */ /* 0x088fe20000000010 */
[----:B------:R-:W3:Y:S04]  /*1380*/  LDS R24, [R38+0x1380] ;  /* 0x0013800026187984 */ /* 0x000ee80000000800 */
[----:B------:R-:W5:Y:S04]  /*1390*/  LDS R20, [R38+UR4+0x1380] ;  /* 0x0013800426147984 */ /* 0x000f680008000800 */
[----:B------:R-:W5:Y:S04]  /*13a0*/  LDS R12, [R8+UR4+0x1380] ;  /* 0x00138004080c7984 */ /* 0x000f680008000800 */
[----:B------:R-:W5:Y:S01]  /*13b0*/  LDS R16, [R3+UR4+0x1380] ;  /* 0x0013800403107984 */ /* 0x000f620008000800 */
[-C--:B------:R-:W-:Y:S01]  /*13c0*/  FFMA R13, R13, R54.reuse, R26 ;  /* 0x000000360d0d7223 */ /* 0x080fe2000000001a */
[-C--:B------:R-:W-:Y:S01]  /*13d0*/  FFMA R29, R29, R54.reuse, R48 ;  /* 0x000000361d1d7223 */ /* 0x080fe20000000030 */
[----:B------:R-:W-:Y:S01]  /*13e0*/  FFMA R33, R33, R54, R50 ;  /* 0x0000003621217223 */ /* 0x000fe20000000032 */
[-C--:B----4-:R-:W-:Y:S01]  /*13f0*/  FFMA R54, R30, R53.reuse, R57 ;  /* 0x000000351e367223 */ /* 0x090fe20000000039 */
[-C--:B------:R-:W-:Y:S01]  /*1400*/  FFMA R52, R14, R53.reuse, R52 ;  /* 0x000000350e347223 */ /* 0x080fe20000000034 */
[-C--:B------:R-:W-:Y:S01]  /*1410*/  FFMA R26, R34, R53.reuse, R55 ;  /* 0x00000035221a7223 */ /* 0x080fe20000000037 */
[----:B------:R-:W-:-:S02]  /*1420*/  FFMA R46, R18, R53, R46 ;  /* 0x00000035122e7223 */ /* 0x000fc4000000002e */
[----:B------:R-:W-:Y:S01]  /*1430*/  LDS R53, [R38+UR4+0x1400] ;  /* 0x0014000426357984 */ /* 0x000fe20008000800 */
[-C--:B0-----:R-:W-:Y:S01]  /*1440*/  FFMA R32, R30, R22.reuse, R32 ;  /* 0x000000161e207223 */ /* 0x081fe20000000020 */
[-C--:B------:R-:W-:Y:S01]  /*1450*/  FFMA R61, R14, R22.reuse, R61 ;  /* 0x000000160e3d7223 */ /* 0x080fe2000000003d */
[-C--:B------:R-:W-:Y:S01]  /*1460*/  FFMA R59, R18, R22.reuse, R59 ;  /* 0x00000016123b7223 */ /* 0x080fe2000000003b */
[----:B------:R-:W-:Y:S01]  /*1470*/  FFMA R28, R34, R22, R28 ;  /* 0x00000016221c7223 */ /* 0x000fe2000000001c */
[-C--:B-1----:R-:W-:Y:S01]  /*1480*/  FFMA R60, R30, R23.reuse, R27 ;  /* 0x000000171e3c7223 */ /* 0x082fe2000000001b */
[-C--:B------:R-:W-:Y:S01]  /*1490*/  FFMA R56, R14, R23.reuse, R51 ;  /* 0x000000170e387223 */ /* 0x080fe20000000033 */
[-C--:B------:R-:W-:Y:S01]  /*14a0*/  FFMA R58, R18, R23.reuse, R49 ;  /* 0x00000017123a7223 */ /* 0x080fe20000000031 */
[----:B------:R-:W-:Y:S01]  /*14b0*/  FFMA R22, R34, R23, R25 ;  /* 0x0000001722167223 */ /* 0x000fe20000000019 */
[-C--:B--2---:R-:W-:Y:S01]  /*14c0*/  FFMA R50, R14, R21.reuse, R13 ;  /* 0x000000150e327223 */ /* 0x084fe2000000000d */
[-C--:B------:R-:W-:Y:S01]  /*14d0*/  FFMA R30, R30, R21.reuse, R29 ;  /* 0x000000151e1e7223 */ /* 0x080fe2000000001d */
[-C--:B------:R-:W-:Y:S01]  /*14e0*/  FFMA R34, R34, R21.reuse, R33 ;  /* 0x0000001522227223 */ /* 0x080fe20000000021 */
[----:B------:R-:W-:Y:S01]  /*14f0*/  FFMA R48, R18, R21, R17 ;  /* 0x0000001512307223 */ /* 0x000fe20000000011 */
[----:B------:R-:W-:Y:S01]  /*1500*/  LDS R13, [R38+0x1400] ;  /* 0x00140000260d7984 */ /* 0x000fe20000000800 */
[-C--:B---3--:R-:W-:Y:S01]  /*1510*/  FFMA R61, R15, R24.reuse, R61 ;  /* 0x000000180f3d7223 */ /* 0x088fe2000000003d */
[-C--:B------:R-:W-:Y:S01]  /*1520*/  FFMA R59, R19, R24.reuse, R59 ;  /* 0x00000018133b7223 */ /* 0x080fe2000000003b */
[-C--:B------:R-:W-:Y:S01]  /*1530*/  FFMA R55, R31, R24.reuse, R32 ;  /* 0x000000181f377223 */ /* 0x080fe20000000020 */
[----:B------:R-:W-:Y:S01]  /*1540*/  FFMA R57, R35, R24, R28 ;  /* 0x0000001823397223 */ /* 0x000fe2000000001c */
[-C--:B-----5:R-:W-:Y:S01]  /*1550*/  FFMA R52, R15, R20.reuse, R52 ;  /* 0x000000140f347223 */ /* 0x0a0fe20000000034 */
[-C--:B------:R-:W-:Y:S01]  /*1560*/  FFMA R54, R31, R20.reuse, R54 ;  /* 0x000000141f367223 */ /* 0x080fe20000000036 */
[-C--:B------:R-:W-:Y:S01]  /*1570*/  FFMA R14, R35, R20.reuse, R26 ;  /* 0x00000014230e7223 */ /* 0x080fe2000000001a */
[----:B------:R-:W-:Y:S01]  /*1580*/  FFMA R46, R19, R20, R46 ;  /* 0x00000014132e7223 */ /* 0x000fe2000000002e */
[-C--:B------:R-:W-:Y:S01]  /*1590*/  FFMA R56, R15, R12.reuse, R56 ;  /* 0x0000000c0f387223 */ /* 0x080fe20000000038 */
[-C--:B------:R-:W-:Y:S01]  /*15a0*/  FFMA R58, R19, R12.reuse, R58 ;  /* 0x0000000c133a7223 */ /* 0x080fe2000000003a */
[----:B------:R-:W-:Y:S01]  /*15b0*/  FFMA R60, R31, R12, R60 ;  /* 0x0000000c1f3c7223 */ /* 0x000fe2000000003c */
[----:B------:R-:W-:Y:S01]  /*15c0*/  LDS R49, [R8+UR4+0x1400] ;  /* 0x0014000408317984 */ /* 0x000fe20008000800 */
[-C--:B------:R-:W-:Y:S01]  /*15d0*/  FFMA R50, R15, R16.reuse, R50 ;  /* 0x000000100f327223 */ /* 0x080fe20000000032 */
[----:B------:R-:W-:Y:S01]  /*15e0*/  FFMA R15, R31, R16, R30 ;  /* 0x000000101f0f7223 */ /* 0x000fe2000000001e */
[C---:B------:R-:W-:Y:S01]  /*15f0*/  FFMA R12, R35.reuse, R12, R22 ;  /* 0x0000000c230c7223 */ /* 0x040fe20000000016 */
[----:B------:R-:W-:Y:S01]  /*1600*/  LDS R17, [R3+UR4+0x1400] ;  /* 0x0014000403117984 */ /* 0x000fe20008000800 */
[----:B------:R-:W-:-:S03]  /*1610*/  FFMA R51, R35, R16, R34 ;  /* 0x0000001023337223 */ /* 0x000fc60000000022 */
[----:B------:R-:W0:Y:S04]  /*1620*/  LDS.128 R24, [R41+0x20] ;  /* 0x0000200029187984 */ /* 0x000e280000000c00 */
[----:B------:R-:W1:Y:S04]  /*1630*/  LDS.128 R28, [R40+0x20] ;  /* 0x00002000281c7984 */ /* 0x000e680000000c00 */
[----:B------:R-:W2:Y:S01]  /*1640*/  LDS.128 R20, [R43+0x20] ;  /* 0x000020002b147984 */ /* 0x000ea20000000c00 */
[----:B------:R-:W-:-:S03]  /*1650*/  FFMA R48, R19, R16, R48 ;  /* 0x0000001013307223 */ /* 0x000fc60000000030 */
[----:B------:R-:W3:Y:S04]  /*1660*/  LDS.128 R32, [R39+0x20] ;  /* 0x0000200027207984 */ /* 0x000ee80000000c00 */
[----:B------:R-:W4:Y:S01]  /*1670*/  LDS R16, [R38+0x1480] ;  /* 0x0014800026107984 */ /* 0x000f220000000800 */
[C---:B0-----:R-:W-:Y:S01]  /*1680*/  FFMA R59, R24.reuse, R13, R59 ;  /* 0x0000000d183b7223 */ /* 0x041fe2000000003b */
[C---:B------:R-:W-:Y:S01]  /*1690*/  FFMA R46, R24.reuse, R53, R46 ;  /* 0x00000035182e7223 */ /* 0x040fe2000000002e */
[C---:B------:R-:W-:Y:S01]  /*16a0*/  FFMA R58, R24.reuse, R49, R58 ;  /* 0x00000031183a7223 */ /* 0x040fe2000000003a */
[----:B------:R-:W-:Y:S01]  /*16b0*/  FFMA R48, R24, R17, R48 ;  /* 0x0000001118307223 */ /* 0x000fe20000000030 */
[C---:B-1----:R-:W-:Y:S01]  /*16c0*/  FFMA R55, R28.reuse, R13, R55 ;  /* 0x0000000d1c377223 */ /* 0x042fe20000000037 */
[C---:B------:R-:W-:Y:S01]  /*16d0*/  FFMA R54, R28.reuse, R53, R54 ;  /* 0x000000351c367223 */ /* 0x040fe20000000036 */
[C---:B------:R-:W-:Y:S01]  /*16e0*/  FFMA R60, R28.reuse, R49, R60 ;  /* 0x000000311c3c7223 */ /* 0x040fe2000000003c */
[----:B------:R-:W-:Y:S01]  /*16f0*/  FFMA R28, R28, R17, R15 ;  /* 0x000000111c1c7223 */ /* 0x000fe2000000000f */
[C---:B--2---:R-:W-:Y:S01]  /*1700*/  FFMA R18, R20.reuse, R13, R61 ;  /* 0x0000000d14127223 */ /* 0x044fe2000000003d */
[----:B------:R-:W0:Y:S01]  /*1710*/  LDS R24, [R38+UR4+0x1480] ;  /* 0x0014800426187984 */ /* 0x000e220008000800 */
[C---:B------:R-:W-:Y:S01]  /*1720*/  FFMA R52, R20.reuse, R53, R52 ;  /* 0x0000003514347223 */ /* 0x040fe20000000034 */
[----:B------:R-:W-:Y:S01]  /*1730*/  FFMA R56, R20, R49, R56 ;  /* 0x0000003114387223 */ /* 0x000fe20000000038 */
[----:B---3--:R-:W-:Y:S01]  /*1740*/  FFMA R13, R32, R13, R57 ;  /* 0x0000000d200d7223 */ /* 0x008fe20000000039 */
[----:B------:R-:W1:Y:S01]  /*1750*/  LDS R15, [R8+UR4+0x1480] ;  /* 0x00148004080f7984 */ /* 0x000e620008000800 */
[----:B------:R-:W-:Y:S01]  /*1760*/  FFMA R50, R20, R17, R50 ;  /* 0x0000001114327223 */ /* 0x000fe20000000032 */
[----:B------:R-:W-:-:S02]  /*1770*/  FFMA R14, R32, R53, R14 ;  /* 0x00000035200e7223 */ /* 0x000fc4000000000e */
[----:B------:R-:W2:Y:S01]  /*1780*/  LDS R20, [R3+UR4+0x1480] ;  /* 0x0014800403147984 */ /* 0x000ea20008000800 */
[C---:B------:R-:W-:Y:S01]  /*1790*/  FFMA R19, R32.reuse, R49, R12 ;  /* 0x0000003120137223 */ /* 0x040fe2000000000c */
[-C--:B----4-:R-:W-:Y:S01]  /*17a0*/  FFMA R18, R21, R16.reuse, R18 ;  /* 0x0000001015127223 */ /* 0x090fe20000000012 */
[-C--:B------:R-:W-:Y:S01]  /*17b0*/  FFMA R59, R25, R16.reuse, R59 ;  /* 0x00000010193b7223 */ /* 0x080fe2000000003b */
[-C--:B------:R-:W-:Y:S01]  /*17c0*/  FFMA R55, R29, R16.reuse, R55 ;  /* 0x000000101d377223 */ /* 0x080fe20000000037 */
[----:B------:R-:W-:Y:S01]  /*17d0*/  FFMA R32, R32, R17, R51 ;  /* 0x0000001120207223 */ /* 0x000fe20000000033 */
[----:B------:R-:W-:Y:S01]  /*17e0*/  FFMA R16, R33, R16, R13 ;  /* 0x0000001021107223 */ /* 0x000fe2000000000d */
[----:B------:R-:W3:Y:S04]  /*17f0*/  LDS R53, [R38+0x1500] ;  /* 0x0015000026357984 */ /* 0x000ee80000000800 */
[----:B------:R-:W4:Y:S04]  /*1800*/  LDS R12, [R38+UR4+0x1500] ;  /* 0x00150004260c7984 */ /* 0x000f280008000800 */
[----:B------:R-:W5:Y:S04]  /*1810*/  LDS R17, [R8+UR4+0x1500] ;  /* 0x0015000408117984 */ /* 0x000f680008000800 */
[----:B------:R-:W5:Y:S04]  /*1820*/  LDS R13, [R3+UR4+0x1500] ;  /* 0x00150004030d7984 */ /* 0x000f680008000800 */
[----:B------:R-:W5:Y:S01]  /*1830*/  LDS R51, [R38+0x1580] ;  /* 0x0015800026337984 */ /* 0x000f620000000800 */
        /* <DEDUP_REMOVED lines=12> */
[----:B------:R-:W-:Y:S04]  /*1900*/  LDS R60, [R8+UR4+0x1580] ;  /* 0x00158004083c7984 */ /* 0x000fe80008000800 */
[----:B------:R-:W0:Y:S01]  /*1910*/  LDS R28, [R38+UR4+0x1580] ;  /* 0x00158004261c7984 */ /* 0x000e220008000800 */
[-C--:B---3--:R-:W-:Y:S01]  /*1920*/  FFMA R25, R22, R53.reuse, R18 ;  /* 0x0000003516197223 */ /* 0x088fe20000000012 */
[----:B------:R-:W-:-:S02]  /*1930*/  FFMA R59, R26, R53, R59 ;  /* 0x000000351a3b7223 */ /* 0x000fc4000000003b */
[----:B------:R-:W1:Y:S01]  /*1940*/  LDS R48, [R3+UR4+0x1580] ;  /* 0x0015800403307984 */ /* 0x000e620008000800 */
[----:B------:R-:W-:Y:S01]  /*1950*/  FFMA R55, R30, R53, R55 ;  /* 0x000000351e377223 */ /* 0x000fe20000000037 */
[CC--:B----4-:R-:W-:Y:S01]  /*1960*/  FFMA R52, R22.reuse, R12.reuse, R52 ;  /* 0x0000000c16347223 */ /* 0x0d0fe20000000034 */
[----:B-----5:R-:W-:Y:S01]  /*1970*/  FFMA R24, R22, R17, R24 ;  /* 0x0000001116187223 */ /* 0x020fe20000000018 */
[----:B------:R-:W-:Y:S01]  /*1980*/  FFMA R53, R34, R53, R16 ;  /* 0x0000003522357223 */ /* 0x000fe20000000010 */
[-C--:B------:R-:W-:Y:S01]  /*1990*/  FFMA R54, R30, R12.reuse, R54 ;  /* 0x0000000c1e367223 */ /* 0x080fe20000000036 */
[----:B------:R-:W-:Y:S01]  /*19a0*/  FFMA R56, R26, R17, R56 ;  /* 0x000000111a387223 */ /* 0x000fe20000000038 */
[----:B------:R-:W-:Y:S01]  /*19b0*/  FFMA R50, R22, R13, R15 ;  /* 0x0000000d16327223 */ /* 0x000fe2000000000f */
[-C--:B------:R-:W-:Y:S01]  /*19c0*/  FFMA R58, R30, R17.reuse, R57 ;  /* 0x000000111e3a7223 */ /* 0x080fe20000000039 */
[----:B------:R-:W-:Y:S01]  /*19d0*/  FFMA R20, R34, R17, R19 ;  /* 0x0000001122147223 */ /* 0x000fe20000000013 */
[-C--:B------:R-:W-:Y:S01]  /*19e0*/  FFMA R32, R26, R13.reuse, R49 ;  /* 0x0000000d1a207223 */ /* 0x080fe20000000031 */
[-C--:B------:R-:W-:Y:S01]  /*19f0*/  FFMA R22, R34, R13.reuse, R33 ;  /* 0x0000000d22167223 */ /* 0x080fe20000000021 */
[-C--:B------:R-:W-:Y:S01]  /*1a00*/  FFMA R46, R26, R12.reuse, R46 ;  /* 0x0000000c1a2e7223 */ /* 0x080fe2000000002e */
[----:B------:R-:W-:Y:S01]  /*1a10*/  FFMA R21, R34, R12, R14 ;  /* 0x0000000c22157223 */ /* 0x000fe2000000000e */
[----:B------:R-:W-:Y:S01]  /*1a20*/  LDS R29, [R38+0x1600] ;  /* 0x00160000261d7984 */ /* 0x000fe20000000800 */
[----:B------:R-:W-:-:S03]  /*1a30*/  FFMA R30, R30, R13, R61 ;  /* 0x0000000d1e1e7223 */ /* 0x000fc6000000003d */
[----:B------:R-:W-:Y:S04]  /*1a40*/  LDS R57, [R38+UR4+0x1600] ;  /* 0x0016000426397984 */ /* 0x000fe80008000800 */
[----:B------:R-:W2:Y:S04]  /*1a50*/  LDS.128 R16, [R43+0x30] ;  /* 0x000030002b107984 */ /* 0x000ea80000000c00 */
[----:B------:R-:W3:Y:S04]  /*1a60*/  LDS R33, [R8+UR4+0x1600] ;  /* 0x0016000408217984 */ /* 0x000ee80008000800 */
[----:B------:R-:W4:Y:S04]  /*1a70*/  LDS R49, [R3+UR4+0x1600] ;  /* 0x0016000403317984 */ /* 0x000f280008000800 */
[----:B------:R-:W5:Y:S01]  /*1a80*/  LDS.128 R12, [R41+0x30] ;  /* 0x00003000290c7984 */ /* 0x000f620000000c00 */
[CC--:B------:R-:W-:Y:S01]  /*1a90*/  FFMA R25, R23.reuse, R51.reuse, R25 ;  /* 0x0000003317197223 */ /* 0x0c0fe20000000019 */
[C---:B0-----:R-:W-:Y:S01]  /*1aa0*/  FFMA R52, R23.reuse, R28, R52 ;  /* 0x0000001c17347223 */ /* 0x041fe20000000034 */
[----:B------:R-:W-:Y:S01]  /*1ab0*/  FFMA R34, R23, R60, R24 ;  /* 0x0000003c17227223 */ /* 0x000fe20000000018 */
[-C--:B------:R-:W-:Y:S01]  /*1ac0*/  FFMA R59, R27, R51.reuse, R59 ;  /* 0x000000331b3b7223 */ /* 0x080fe2000000003b */
[-C--:B------:R-:W-:Y:S01]  /*1ad0*/  FFMA R55, R31, R51.reuse, R55 ;  /* 0x000000331f377223 */ /* 0x080fe20000000037 */
[----:B-1----:R-:W-:Y:S01]  /*1ae0*/  FFMA R50, R23, R48, R50 ;  /* 0x0000003017327223 */ /* 0x002fe20000000032 */
[-C--:B------:R-:W-:Y:S01]  /*1af0*/  FFMA R46, R27, R28.reuse, R46 ;  /* 0x0000001c1b2e7223 */ /* 0x080fe2000000002e */
[----:B------:R-:W-:Y:S01]  /*1b00*/  FFMA R54, R31, R28, R54 ;  /* 0x0000001c1f367223 */ /* 0x000fe20000000036 */
[-C--:B------:R-:W-:Y:S01]  /*1b10*/  FFMA R56, R27, R60.reuse, R56 ;  /* 0x0000003c1b387223 */ /* 0x080fe20000000038 */
[----:B------:R-:W-:Y:S01]  /*1b20*/  FFMA R58, R31, R60, R58 ;  /* 0x0000003c1f3a7223 */ /* 0x000fe2000000003a */
[-C--:B------:R-:W-:Y:S01]  /*1b30*/  FFMA R32, R27, R48.reuse, R32 ;  /* 0x000000301b207223 */ /* 0x080fe20000000020 */
[----:B------:R-:W-:Y:S01]  /*1b40*/  FFMA R31, R31, R48, R30 ;  /* 0x000000301f1f7223 */ /* 0x000fe2000000001e */
[C---:B------:R-:W-:Y:S01]  /*1b50*/  FFMA R51, R35.reuse, R51, R53 ;  /* 0x0000003323337223 */ /* 0x040fe20000000035 */
[C---:B------:R-:W-:Y:S01]  /*1b60*/  FFMA R28, R35.reuse, R28, R21 ;  /* 0x0000001c231c7223 */ /* 0x040fe20000000015 */
[C---:B------:R-:W-:Y:S01]  /*1b70*/  FFMA R60, R35.reuse, R60, R20 ;  /* 0x0000003c233c7223 */ /* 0x040fe20000000014 */
[----:B------:R-:W-:-:S02]  /*1b80*/  FFMA R48, R35, R48, R22 ;  /* 0x0000003023307223 */ /* 0x000fc40000000016 */
[----:B------:R-:W0:Y:S01]  /*1b90*/  LDS.128 R20, [R40+0x30] ;  /* 0x0000300028147984 */ /* 0x000e220000000c00 */
[C---:B--2---:R-:W-:Y:S01]  /*1ba0*/  FFMA R30, R16.reuse, R29, R25 ;  /* 0x0000001d101e7223 */ /* 0x044fe20000000019 */
[C---:B------:R-:W-:Y:S02]  /*1bb0*/  FFMA R52, R16.reuse, R57, R52 ;  /* 0x0000003910347223 */ /* 0x040fe40000000034 */
[----:B------:R-:W1:Y:S01]  /*1bc0*/  LDS.128 R24, [R39+0x30] ;  /* 0x0000300027187984 */ /* 0x000e620000000c00 */
[C---:B---3--:R-:W-:Y:S01]  /*1bd0*/  FFMA R53, R16.reuse, R33, R34 ;  /* 0x0000002110357223 */ /* 0x048fe20000000022 */
[----:B----4-:R-:W-:Y:S01]  /*1be0*/  FFMA R50, R16, R49, R50 ;  /* 0x0000003110327223 */ /* 0x010fe20000000032 */
[C---:B-----5:R-:W-:Y:S01]  /*1bf0*/  FFMA R34, R12.reuse, R29, R59 ;  /* 0x0000001d0c227223 */ /* 0x060fe2000000003b */
[C---:B------:R-:W-:Y:S01]  /*1c00*/  FFMA R61, R12.reuse, R57, R46 ;  /* 0x000000390c3d7223 */ /* 0x040fe2000000002e */
[C---:B------:R-:W-:Y:S01]  /*1c10*/  FFMA R56, R12.reuse, R33, R56 ;  /* 0x000000210c387223 */ /* 0x040fe20000000038 */
[----:B------:R-:W-:Y:S01]  /*1c20*/  FFMA R16, R12, R49, R32 ;  /* 0x000000310c107223 */ /* 0x000fe20000000020 */
[----:B------:R-:W-:Y:S04]  /*1c30*/  LDS R46, [R38+UR4+0x1680] ;  /* 0x00168004262e7984 */ /* 0x000fe80008000800 */
[----:B------:R-:W2:Y:S01]  /*1c40*/  LDS R12, [R38+0x1680] ;  /* 0x00168000260c7984 */ /* 0x000ea20000000800 */
[C---:B0-----:R-:W-:Y:S01]  /*1c50*/  FFMA R59, R20.reuse, R57, R54 ;  /* 0x00000039143b7223 */ /* 0x041fe20000000036 */
[C---:B------:R-:W-:Y:S01]  /*1c60*/  FFMA R32, R20.reuse, R29, R55 ;  /* 0x0000001d14207223 */ /* 0x040fe20000000037 */
[C---:B------:R-:W-:Y:S01]  /*1c70*/  FFMA R58, R20.reuse, R33, R58 ;  /* 0x00000021143a7223 */ /* 0x040fe2000000003a */
[----:B------:R-:W-:Y:S01]  /*1c80*/  FFMA R54, R20, R49, R31 ;  /* 0x0000003114367223 */ /* 0x000fe2000000001f */
[----:B------:R-:W-:Y:S04]  /*1c90*/  LDS R55, [R38+UR4+0x1700] ;  /* 0x0017000426377984 */ /* 0x000fe80008000800 */
[----:B------:R-:W-:Y:S01]  /*1ca0*/  LDS R31, [R8+UR4+0x1700] ;  /* 0x00170004081f7984 */ /* 0x000fe20008000800 */
[C---:B-1----:R-:W-:Y:S01]  /*1cb0*/  FFMA R60, R24.reuse, R33, R60 ;  /* 0x00000021183c7223 */ /* 0x042fe2000000003c */
[C---:B------:R-:W-:Y:S01]  /*1cc0*/  FFMA R29, R24.reuse, R29, R51 ;  /* 0x0000001d181d7223 */ /* 0x040fe20000000033 */
[C---:B------:R-:W-:Y:S01]  /*1cd0*/  FFMA R57, R24.reuse, R57, R28 ;  /* 0x0000003918397223 */ /* 0x040fe2000000001c */
[----:B------:R-:W0:Y:S04]  /*1ce0*/  LDS R33, [R8+UR4+0x1680] ;  /* 0x0016800408217984 */ /* 0x000e280008000800 */
[----:B------:R-:W1:Y:S01]  /*1cf0*/  LDS R28, [R3+UR4+0x1680] ;  /* 0x00168004031c7984 */ /* 0x000e620008000800 */
[----:B------:R-:W-:-:S03]  /*1d00*/  FFMA R48, R24, R49, R48 ;  /* 0x0000003118307223 */ /* 0x000fc60000000030 */
[----:B------:R-:W-:Y:S01]  /*1d10*/  LDS R24, [R38+0x1780] ;  /* 0x0017800026187984 */ /* 0x000fe20000000800 */
[----:B--2---:R-:W-:-:S03]  /*1d20*/  FFMA R20, R17, R12, R30 ;  /* 0x0000000c11147223 */ /* 0x004fc6000000001e */
[----:B------:R-:W2:Y:S01]  /*1d30*/  LDS R30, [R38+0x1700] ;  /* 0x00170000261e7984 */ /* 0x000ea20000000800 */
[-C--:B------:R-:W-:Y:S01]  /*1d40*/  FFMA R34, R13, R12.reuse, R34 ;  /* 0x0000000c0d227223 */ /* 0x080fe20000000022 */
[-C--:B------:R-:W-:Y:S01]  /*1d50*/  FFMA R32, R21, R12.reuse, R32 ;  /* 0x0000000c15207223 */ /* 0x080fe20000000020 */
[----:B------:R-:W-:Y:S02]  /*1d60*/  FFMA R12, R25, R12, R29 ;  /* 0x0000000c190c7223 */ /* 0x000fe4000000001d */
[----:B------:R-:W3:Y:S01]  /*1d70*/  LDS R29, [R3+UR4+0x1700] ;  /* 0x00170004031d7984 */ /* 0x000ee20008000800 */
[-C--:B------:R-:W-:Y:S01]  /*1d80*/  FFMA R52, R17, R46.reuse, R52 ;  /* 0x0000002e11347223 */ /* 0x080fe20000000034 */
[-C--:B------:R-:W-:Y:S01]  /*1d90*/  FFMA R61, R13, R46.reuse, R61 ;  /* 0x0000002e0d3d7223 */ /* 0x080fe2000000003d */
[-C--:B------:R-:W-:Y:S01]  /*1da0*/  FFMA R59, R21, R46.reuse, R59 ;  /* 0x0000002e153b7223 */ /* 0x080fe2000000003b */
[----:B------:R-:W-:Y:S02]  /*1db0*/  FFMA R57, R25, R46, R57 ;  /* 0x0000002e19397223 */ /* 0x000fe40000000039 */
[----:B------:R-:W4:Y:S01]  /*1dc0*/  LDS R46, [R38+UR4+0x1780] ;  /* 0x00178004262e7984 */ /* 0x000f220008000800 */
[-C--:B0-----:R-:W-:Y:S01]  /*1dd0*/  FFMA R53, R17, R33.reuse, R53 ;  /* 0x0000002111357223 */ /* 0x081fe20000000035 */
[-C--:B------:R-:W-:Y:S01]  /*1de0*/  FFMA R51, R13, R33.reuse, R56 ;  /* 0x000000210d337223 */ /* 0x080fe20000000038 */
[-C--:B------:R-:W-:Y:S01]  /*1df0*/  FFMA R49, R21, R33.reuse, R58 ;  /* 0x0000002115317223 */ /* 0x080fe2000000003a */
[C---:B------:R-:W-:Y:S01]  /*1e00*/  FFMA R33, R25.reuse, R33, R60 ;  /* 0x0000002119217223 */ /* 0x040fe2000000003c */
[-C--:B-1----:R-:W-:Y:S01]  /*1e10*/  FFMA R35, R25, R28.reuse, R48 ;  /* 0x0000001c19237223 */ /* 0x082fe20000000030 */
[-C--:B------:R-:W-:Y:S01]  /*1e20*/  FFMA R17, R17, R28.reuse, R50 ;  /* 0x0000001c11117223 */ /* 0x080fe20000000032 */
[-C--:B------:R-:W-:Y:S01]  /*1e30*/  FFMA R13, R13, R28.reuse, R16 ;  /* 0x0000001c0d0d7223 */ /* 0x080fe20000000010 */
[----:B------:R-:W-:Y:S01]  /*1e40*/  FFMA R21, R21, R28, R54 ;  /* 0x0000001c15157223 */ /* 0x000fe20000000036 */
[----:B------:R-:W0:Y:S01]  /*1e50*/  LDS R16, [R8+UR4+0x1780] ;  /* 0x0017800408107984 */ /* 0x000e220008000800 */
[-C--:B------:R-:W-:Y:S01]  /*1e60*/  FFMA R60, R22, R55.reuse, R59 ;  /* 0x00000037163c7223 */ /* 0x080fe2000000003b */
[----:B------:R-:W-:Y:S01]  /*1e70*/  FFMA R28, R26, R55, R57 ;  /* 0x000000371a1c7223 */ /* 0x000fe20000000039 */
[-C--:B------:R-:W-:Y:S01]  /*1e80*/  FFMA R56, R18, R31.reuse, R53 ;  /* 0x0000001f12387223 */ /* 0x080fe20000000035 */
[----:B------:R-:W1:Y:S04]  /*1e90*/  LDS R48, [R3+UR4+0x1780] ;  /* 0x0017800403307984 */ /* 0x000e680008000800 */
[----:B------:R-:W-:Y:S01]  /*1ea0*/  LDS R53, [R38+0x1800] ;  /* 0x0018000026357984 */ /* 0x000fe20000000800 */
[-C--:B--2---:R-:W-:Y:S01]  /*1eb0*/  FFMA R34, R14, R30.reuse, R34 ;  /* 0x0000001e0e227223 */ /* 0x084fe20000000022 */
[-C--:B------:R-:W-:Y:S01]  /*1ec0*/  FFMA R32, R22, R30.reuse, R32 ;  /* 0x0000001e16207223 */ /* 0x080fe20000000020 */
[-C--:B------:R-:W-:Y:S01]  /*1ed0*/  FFMA R25, R18, R30.reuse, R20 ;  /* 0x0000001e12197223 */ /* 0x080fe20000000014 */
[C---:B------:R-:W-:Y:S01]  /*1ee0*/  FFMA R30, R26.reuse, R30, R12 ;  /* 0x0000001e1a1e7223 */ /* 0x040fe2000000000c */
[C---:B------:R-:W-:Y:S01]  /*1ef0*/  FFMA R20, R26.reuse, R31, R33 ;  /* 0x0000001f1a147223 */ /* 0x040fe20000000021 */
[----:B---3--:R-:W-:Y:S01]  /*1f00*/  FFMA R26, R26, R29, R35 ;  /* 0x0000001d1a1a7223 */ /* 0x008fe20000000023 */
[-C--:B------:R-:W-:Y:S01]  /*1f10*/  FFMA R57, R15, R24.reuse, R34 ;  /* 0x000000180f397223 */ /* 0x080fe20000000022 */
[----:B------:R-:W-:-:S02]  /*1f20*/  FFMA R59, R23, R24, R32 ;  /* 0x00000018173b7223 */ /* 0x000fc40000000020 */
[----:B------:R-:W2:Y:S01]  /*1f30*/  LDS.128 R32, [R43+0x40] ;  /* 0x000040002b207984 */ /* 0x000ea20000000c00 */
[-C--:B------:R-:W-:Y:S01]  /*1f40*/  FFMA R52, R18, R55.reuse, R52 ;  /* 0x0000003712347223 */ /* 0x080fe20000000034 */
[----:B------:R-:W-:Y:S01]  /*1f50*/  FFMA R58, R14, R55, R61 ;  /* 0x000000370e3a7223 */ /* 0x000fe2000000003d */
[-C--:B------:R-:W-:Y:S01]  /*1f60*/  FFMA R12, R22, R31.reuse, R49 ;  /* 0x0000001f160c7223 */ /* 0x080fe20000000031 */
[C---:B------:R-:W-:Y:S01]  /*1f70*/  FFMA R50, R14.reuse, R31, R51 ;  /* 0x0000001f0e327223 */ /* 0x040fe20000000033 */
[-C--:B------:R-:W-:Y:S01]  /*1f80*/  FFMA R54, R14, R29.reuse, R13 ;  /* 0x0000001d0e367223 */ /* 0x080fe2000000000d */
[-C--:B------:R-:W-:Y:S01]  /*1f90*/  FFMA R22, R22, R29.reuse, R21 ;  /* 0x0000001d16167223 */ /* 0x080fe20000000015 */
[-C--:B----4-:R-:W-:Y:S01]  /*1fa0*/  FFMA R52, R19, R46.reuse, R52 ;  /* 0x0000002e13347223 */ /* 0x090fe20000000034 */
[-C--:B------:R-:W-:Y:S01]  /*1fb0*/  FFMA R58, R15, R46.reuse, R58 ;  /* 0x0000002e0f3a7223 */ /* 0x080fe2000000003a */
[----:B------:R-:W-:Y:S01]  /*1fc0*/  FFMA R60, R23, R46, R60 ;  /* 0x0000002e173c7223 */ /* 0x000fe2000000003c */
[----:B------:R-:W-:Y:S01]  /*1fd0*/  FFMA R18, R18, R29, R17 ;  /* 0x0000001d12127223 */ /* 0x000fe20000000011 */
[C---:B------:R-:W-:Y:S01]  /*1fe0*/  FFMA R61, R27.reuse, R24, R30 ;  /* 0x000000181b3d7223 */ /* 0x040fe2000000001e */
[----:B------:R-:W-:Y:S01]  /*1ff0*/  FFMA R46, R27, R46, R28 ;  /* 0x0000002e1b2e7223 */ /* 0x000fe2000000001c */
[----:B------:R-:W3:Y:S01]  /*2000*/  LDS R13, [R38+UR4+0x1800] ;  /* 0x00180004260d7984 */ /* 0x000ee20008000800 */
[----:B------:R-:W-:-:S03]  /*2010*/  FFMA R25, R19, R24, R25 ;  /* 0x0000001813197223 */ /* 0x000fc60000000019 */
[----:B------:R-:W4:Y:S04]  /*2020*/  LDS R51, [R8+UR4+0x1800] ;  /* 0x0018000408337984 */ /* 0x000f280008000800 */
[----:B------:R-:W5:Y:S01]  /*2030*/  LDS R21, [R3+UR4+0x1800] ;  /* 0x0018000403157984 */ /* 0x000f620008000800 */
[----:B0-----:R-:W-:-:S03]  /*2040*/  FFMA R49, R27, R16, R20 ;  /* 0x000000101b317223 */ /* 0x001fc60000000014 */
[----:B------:R-:W0:Y:S01]  /*2050*/  LDS.128 R28, [R41+0x40] ;  /* 0x00004000291c7984 */ /* 0x000e220000000c00 */
[-C--:B------:R-:W-:Y:S01]  /*2060*/  FFMA R56, R19, R16.reuse, R56 ;  /* 0x0000001013387223 */ /* 0x080fe20000000038 */
[-C--:B------:R-:W-:Y:S01]  /*2070*/  FFMA R50, R15, R16.reuse, R50 ;  /* 0x000000100f327223 */ /* 0x080fe20000000032 */
[----:B------:R-:W-:Y:S01]  /*2080*/  FFMA R12, R23, R16, R12 ;  /* 0x00000010170c7223 */ /* 0x000fe2000000000c */
[-C--:B-1----:R-:W-:Y:S01]  /*2090*/  FFMA R20, R19, R48.reuse, R18 ;  /* 0x0000003013147223 */ /* 0x082fe20000000012 */
[-C--:B------:R-:W-:Y:S01]  /*20a0*/  FFMA R54, R15, R48.reuse, R54 ;  /* 0x000000300f367223 */ /* 0x080fe20000000036 */
[-C--:B------:R-:W-:Y:S01]  /*20b0*/  FFMA R22, R23, R48.reuse, R22 ;  /* 0x0000003017167223 */ /* 0x080fe20000000016 */
[----:B------:R-:W1:Y:S01]  /*20c0*/  LDS.128 R16, [R40+0x40] ;  /* 0x0000400028107984 */ /* 0x000e620000000c00 */
[----:B------:R-:W-:-:S03]  /*20d0*/  FFMA R48, R27, R48, R26 ;  /* 0x000000301b307223 */ /* 0x000fc6000000001a */
[----:B------:R-:W-:Y:S01]  /*20e0*/  LDS R55, [R38+UR4+0x1880] ;  /* 0x0018800426377984 */ /* 0x000fe20008000800 */
[----:B--2---:R-:W-:-:S03]  /*20f0*/  FFMA R14, R32, R53, R25 ;  /* 0x00000035200e7223 */ /* 0x004fc60000000019 */
[----:B------:R-:W-:Y:S04]  /*2100*/  LDS R15, [R8+UR4+0x1900] ;  /* 0x00190004080f7984 */ /* 0x000fe80008000800 */
[----:B------:R-:W2:Y:S01]  /*2110*/  LDS.128 R24, [R39+0x40] ;  /* 0x0000400027187984 */ /* 0x000ea20000000c00 */
[C---:B---3--:R-:W-:Y:S01]  /*2120*/  FFMA R52, R32.reuse, R13, R52 ;  /* 0x0000000d20347223 */ /* 0x048fe20000000034 */
[C---:B----4-:R-:W-:Y:S01]  /*2130*/  FFMA R56, R32.reuse, R51, R56 ;  /* 0x0000003320387223 */ /* 0x050fe20000000038 */
[----:B-----5:R-:W-:Y:S01]  /*2140*/  FFMA R20, R32, R21, R20 ;  /* 0x0000001520147223 */ /* 0x020fe20000000014 */
[-C--:B0-----:R-:W-:Y:S02]  /*2150*/  FFMA R32, R28, R13.reuse, R58 ;  /* 0x0000000d1c207223 */ /* 0x081fe4000000003a */
[----:B------:R-:W0:Y:S01]  /*2160*/  LDS R58, [R38+0x1880] ;  /* 0x00188000263a7984 */ /* 0x000e220000000800 */
[C---:B-1----:R-:W-:Y:S01]  /*2170*/  FFMA R60, R16.reuse, R13, R60 ;  /* 0x0000000d103c7223 */ /* 0x042fe2000000003c */
[C---:B------:R-:W-:Y:S01]  /*2180*/  FFMA R59, R16.reuse, R53, R59 ;  /* 0x00000035103b7223 */ /* 0x040fe2000000003b */
[C---:B------:R-:W-:Y:S01]  /*2190*/  FFMA R12, R16.reuse, R51, R12 ;  /* 0x00000033100c7223 */ /* 0x040fe2000000000c */
[----:B------:R-:W-:-:S02]  /*21a0*/  FFMA R22, R16, R21, R22 ;  /* 0x0000001510167223 */ /* 0x000fc40000000016 */
[----:B------:R-:W1:Y:S01]  /*21b0*/  LDS R16, [R8+UR4+0x1880] ;  /* 0x0018800408107984 */ /* 0x000e620008000800 */
[C---:B--2---:R-:W-:Y:S01]  /*21c0*/  FFMA R13, R24.reuse, R13, R46 ;  /* 0x0000000d180d7223 */ /* 0x044fe2000000002e */
[----:B------:R-:W-:Y:S02]  /*21d0*/  FFMA R46, R24, R21, R48 ;  /* 0x00000015182e7223 */ /* 0x000fe40000000030 */
[----:B------:R-:W2:Y:S01]  /*21e0*/  LDS R48, [R3+UR4+0x1880] ;  /* 0x0018800403307984 */ /* 0x000ea20008000800 */
[C---:B------:R-:W-:Y:S01]  /*21f0*/  FFMA R57, R28.reuse, R53, R57 ;  /* 0x000000351c397223 */ /* 0x040fe20000000039 */
[----:B------:R-:W-:Y:S01]  /*2200*/  FFMA R50, R28, R51, R50 ;  /* 0x000000331c327223 */ /* 0x000fe20000000032 */
[----:B------:R-:W-:Y:S01]  /*2210*/  FFMA R61, R24, R53, R61 ;  /* 0x00000035183d7223 */ /* 0x000fe2000000003d */
[----:B------:R-:W-:Y:S01]  /*2220*/  FFMA R28, R28, R21, R54 ;  /* 0x000000151c1c7223 */ /* 0x000fe20000000036 */
[----:B------:R-:W-:Y:S01]  /*2230*/  FFMA R54, R24, R51, R49 ;  /* 0x0000003318367223 */ /* 0x000fe20000000031 */
[-C--:B------:R-:W-:Y:S01]  /*2240*/  FFMA R52, R33, R55.reuse, R52 ;  /* 0x0000003721347223 */ /* 0x080fe20000000034 */
[-C--:B------:R-:W-:Y:S01]  /*2250*/  FFMA R32, R29, R55.reuse, R32 ;  /* 0x000000371d207223 */ /* 0x080fe20000000020 */
[----:B------:R-:W3:Y:S01]  /*2260*/  LDS R53, [R38+UR4+0x1900] ;  /* 0x0019000426357984 */ /* 0x000ee20008000800 */
[-C--:B0-----:R-:W-:Y:S01]  /*2270*/  FFMA R24, R33, R58.reuse, R14 ;  /* 0x0000003a21187223 */ /* 0x081fe2000000000e */
[-C--:B------:R-:W-:Y:S01]  /*2280*/  FFMA R57, R29, R58.reuse, R57 ;  /* 0x0000003a1d397223 */ /* 0x080fe20000000039 */
[-C--:B------:R-:W-:Y:S01]  /*2290*/  FFMA R59, R17, R58.reuse, R59 ;  /* 0x0000003a113b7223 */ /* 0x080fe2000000003b */
[----:B------:R-:W-:Y:S01]  /*22a0*/  FFMA R58, R25, R58, R61 ;  /* 0x0000003a193a7223 */ /* 0x000fe2000000003d */
[-C--:B------:R-:W-:Y:S01]  /*22b0*/  FFMA R61, R17, R55.reuse, R60 ;  /* 0x00000037113d7223 */ /* 0x080fe2000000003c */
[----:B------:R-:W0:Y:S01]  /*22c0*/  LDS R14, [R38+0x1900] ;  /* 0x00190000260e7984 */ /* 0x000e220000000800 */
[----:B------:R-:W-:-:S03]  /*22d0*/  FFMA R55, R25, R55, R13 ;  /* 0x0000003719377223 */ /* 0x000fc6000000000d */
[----:B------:R-:W4:Y:S01]  /*22e0*/  LDS R13, [R3+UR4+0x1900] ;  /* 0x00190004030d7984 */ /* 0x000f220008000800 */
[-C--:B-1----:R-:W-:Y:S01]  /*22f0*/  FFMA R51, R33, R16.reuse, R56 ;  /* 0x0000001021337223 */ /* 0x082fe20000000038 */
[-C--:B------:R-:W-:Y:S01]  /*2300*/  FFMA R49, R29, R16.reuse, R50 ;  /* 0x000000101d317223 */ /* 0x080fe20000000032 */
[-C--:B------:R-:W-:Y:S01]  /*2310*/  FFMA R23, R17, R16.reuse, R12 ;  /* 0x0000001011177223 */ /* 0x080fe2000000000c */
[----:B------:R-:W-:Y:S01]  /*2320*/  FFMA R21, R25, R16, R54 ;  /* 0x0000001019157223 */ /* 0x000fe20000000036 */
[----:B------:R-:W1:Y:S04]  /*2330*/  LDS R50, [R38+UR4+0x1980] ;  /* 0x0019800426327984 */ /* 0x000e680008000800 */
[----:B------:R-:W5:Y:S01]  /*2340*/  LDS R16, [R38+0x1980] ;  /* 0x0019800026107984 */ /* 0x000f620000000800 */
[----:B--2---:R-:W-:-:S03]  /*2350*/  FFMA R33, R33, R48, R20 ;  /* 0x0000003021217223 */ /* 0x004fc60000000014 */
[----:B------:R-:W2:Y:S01]  /*2360*/  LDS R12, [R8+UR4+0x1980] ;  /* 0x00198004080c7984 */ /* 0x000ea20008000800 */
[-C--:B------:R-:W-:Y:S01]  /*2370*/  FFMA R29, R29, R48.reuse, R28 ;  /* 0x000000301d1d7223 */ /* 0x080fe2000000001c */
[-C--:B------:R-:W-:Y:S01]  /*2380*/  FFMA R17, R17, R48.reuse, R22 ;  /* 0x0000003011117223 */ /* 0x080fe20000000016 */
[----:B------:R-:W-:Y:S02]  /*2390*/  FFMA R25, R25, R48, R46 ;  /* 0x0000003019197223 */ /* 0x000fe4000000002e */
[----:B------:R-:W2:Y:S01]  /*23a0*/  LDS R48, [R3+UR4+0x1980] ;  /* 0x0019800403307984 */ /* 0x000ea20008000800 */
[C---:B------:R-:W-:Y:S01]  /*23b0*/  FFMA R54, R30.reuse, R15, R49 ;  /* 0x0000000f1e367223 */ /* 0x040fe20000000031 */
[-C--:B---3--:R-:W-:Y:S01]  /*23c0*/  FFMA R32, R30, R53.reuse, R32 ;  /* 0x000000351e207223 */ /* 0x088fe20000000020 */
[C---:B------:R-:W-:Y:S01]  /*23d0*/  FFMA R22, R18.reuse, R53, R61 ;  /* 0x0000003512167223 */ /* 0x040fe2000000003d */
[----:B------:R-:W-:Y:S01]  /*23e0*/  FFMA R56, R18, R15, R23 ;  /* 0x0000000f12387223 */ /* 0x000fe20000000017 */
[-C--:B------:R-:W-:Y:S01]  /*23f0*/  FFMA R52, R34, R53.reuse, R52 ;  /* 0x0000003522347223 */ /* 0x080fe20000000034 */
[----:B------:R-:W-:Y:S01]  /*2400*/  FFMA R20, R26, R53, R55 ;  /* 0x000000351a147223 */ /* 0x000fe20000000037 */
[----:B------:R-:W-:Y:S01]  /*2410*/  FFMA R60, R34, R15, R51 ;  /* 0x0000000f223c7223 */ /* 0x000fe20000000033 */
[----:B------:R-:W-:Y:S04]  /*2420*/  LDS R49, [R38+UR4+0x1a00] ;  /* 0x001a000426317984 */ /* 0x000fe80008000800 */
[----:B------:R-:W-:Y:S01]  /*2430*/  LDS R53, [R8+UR4+0x1a00] ;  /* 0x001a000408357984 */ /* 0x000fe20008000800 */
[-C--:B0-----:R-:W-:Y:S01]  /*2440*/  FFMA R57, R30, R14.reuse, R57 ;  /* 0x0000000e1e397223 */ /* 0x081fe20000000039 */
[-C--:B------:R-:W-:Y:S01]  /*2450*/  FFMA R59, R18, R14.reuse, R59 ;  /* 0x0000000e123b7223 */ /* 0x080fe2000000003b */
[-C--:B------:R-:W-:Y:S01]  /*2460*/  FFMA R24, R34, R14.reuse, R24 ;  /* 0x0000000e22187223 */ /* 0x080fe20000000018 */
[----:B------:R-:W-:Y:S01]  /*2470*/  FFMA R58, R26, R14, R58 ;  /* 0x0000000e1a3a7223 */ /* 0x000fe2000000003a */
[-C--:B----4-:R-:W-:Y:S01]  /*2480*/  FFMA R46, R34, R13.reuse, R33 ;  /* 0x0000000d222e7223 */ /* 0x090fe20000000021 */
[-C--:B------:R-:W-:Y:S01]  /*2490*/  FFMA R30, R30, R13.reuse, R29 ;  /* 0x0000000d1e1e7223 */ /* 0x080fe2000000001d */
[-C--:B------:R-:W-:Y:S01]  /*24a0*/  FFMA R18, R18, R13.reuse, R17 ;  /* 0x0000000d12127223 */ /* 0x080fe20000000011 */
[C---:B------:R-:W-:Y:S01]  /*24b0*/  FFMA R28, R26.reuse, R13, R25 ;  /* 0x0000000d1a1c7223 */ /* 0x040fe20000000019 */
[----:B------:R-:W-:Y:S01]  /*24c0*/  FFMA R14, R26, R15, R21 ;  /* 0x0000000f1a0e7223 */ /* 0x000fe20000000015 */
[-C--:B-1----:R-:W-:Y:S01]  /*24d0*/  FFMA R61, R19, R50.reuse, R22 ;  /* 0x00000032133d7223 */ /* 0x082fe20000000016 */
[----:B------:R-:W-:Y:S01]  /*24e0*/  FFMA R52, R35, R50, R52 ;  /* 0x0000003223347223 */ /* 0x000fe20000000034 */
[----:B------:R-:W-:Y:S01]  /*24f0*/  LDS R17, [R38+0x1a00] ;  /* 0x001a000026117984 */ /* 0x000fe20000000800 */
[-C--:B-----5:R-:W-:Y:S01]  /*2500*/  FFMA R59, R19, R16.reuse, R59 ;  /* 0x00000010133b7223 */ /* 0x0a0fe2000000003b */
[-C--:B------:R-:W-:Y:S01]  /*2510*/  FFMA R24, R35, R16.reuse, R24 ;  /* 0x0000001023187223 */ /* 0x080fe20000000018 */
[-C--:B------:R-:W-:Y:S01]  /*2520*/  FFMA R57, R31, R16.reuse, R57 ;  /* 0x000000101f397223 */ /* 0x080fe20000000039 */
[----:B------:R-:W-:Y:S01]  /*2530*/  FFMA R55, R27, R16, R58 ;  /* 0x000000101b377223 */ /* 0x000fe2000000003a */
[----:B--2---:R-:W-:Y:S01]  /*2540*/  FFMA R56, R19, R12, R56 ;  /* 0x0000000c13387223 */ /* 0x004fe20000000038 */
[C---:B------:R-:W-:Y:S01]  /*2550*/  FFMA R16, R31.reuse, R50, R32 ;  /* 0x000000321f107223 */ /* 0x040fe20000000020 */
[-C--:B------:R-:W-:Y:S01]  /*2560*/  FFMA R54, R31, R12.reuse, R54 ;  /* 0x0000000c1f367223 */ /* 0x080fe20000000036 */
[C---:B------:R-:W-:Y:S01]  /*2570*/  FFMA R60, R35.reuse, R12, R60 ;  /* 0x0000000c233c7223 */ /* 0x040fe2000000003c */
[----:B------:R-:W-:Y:S01]  /*2580*/  LDS R25, [R3+UR4+0x1a00] ;  /* 0x001a000403197984 */ /* 0x000fe20008000800 */
[-C--:B------:R-:W-:Y:S01]  /*2590*/  FFMA R46, R35, R48.reuse, R46 ;  /* 0x00000030232e7223 */ /* 0x080fe2000000002e */
[-C--:B------:R-:W-:Y:S01]  /*25a0*/  FFMA R26, R31, R48.reuse, R30 ;  /* 0x000000301f1a7223 */ /* 0x080fe2000000001e */
[-C--:B------:R-:W-:Y:S01]  /*25b0*/  FFMA R19, R19, R48.reuse, R18 ;  /* 0x0000003013137223 */ /* 0x080fe20000000012 */
[C---:B------:R-:W-:Y:S01]  /*25c0*/  FFMA R48, R27.reuse, R48, R28 ;  /* 0x000000301b307223 */ /* 0x040fe2000000001c */
[C---:B------:R-:W-:Y:S01]  /*25d0*/  FFMA R50, R27.reuse, R50, R20 ;  /* 0x000000321b327223 */ /* 0x040fe20000000014 */
[----:B------:R-:W0:Y:S01]  /*25e0*/  LDS.128 R28, [R40+0x50] ;  /* 0x00005000281c7984 */ /* 0x000e220000000c00 */
[----:B------:R-:W-:-:S03]  /*25f0*/  FFMA R51, R27, R12, R14 ;  /* 0x0000000c1b337223 */ /* 0x000fc6000000000e */
[----:B------:R-:W1:Y:S04]  /*2600*/  LDS.128 R20, [R43+0x50] ;  /* 0x000050002b147984 */ /* 0x000e680000000c00 */
[----:B------:R-:W2:Y:S04]  /*2610*/  LDS.128 R12, [R41+0x50] ;  /* 0x00005000290c7984 */ /* 0x000ea80000000c00 */
[----:B------:R-:W3:Y:S04]  /*2620*/  LDS.128 R32, [R39+0x50] ;  /* 0x0000500027207984 */ /* 0x000ee80000000c00 */
[----:B------:R-:W4:Y:S04]  /*2630*/  LDS R18, [R38+0x1a80] ;  /* 0x001a800026127984 */ /* 0x000f280000000800 */
[----:B------:R-:W5:Y:S01]  /*2640*/  LDS R27, [R8+UR4+0x1a80] ;  /* 0x001a8004081b7984 */ /* 0x000f620008000800 */
[C---:B0-----:R-:W-:Y:S01]  /*2650*/  FFMA R59, R28.reuse, R17, R59 ;  /* 0x000000111c3b7223 */ /* 0x041fe2000000003b */
[C---:B------:R-:W-:Y:S01]  /*2660*/  FFMA R61, R28.reuse, R49, R61 ;  /* 0x000000311c3d7223 */ /* 0x040fe2000000003d */
[C---:B------:R-:W-:Y:S01]  /*2670*/  FFMA R56, R28.reuse, R53, R56 ;  /* 0x000000351c387223 */ /* 0x040fe20000000038 */
[----:B------:R-:W-:Y:S01]  /*2680*/  FFMA R28, R28, R25, R19 ;  /* 0x000000191c1c7223 */ /* 0x000fe20000000013 */
[-C--:B-1----:R-:W-:Y:S01]  /*2690*/  FFMA R52, R20, R49.reuse, R52 ;  /* 0x0000003114347223 */ /* 0x082fe20000000034 */
[-C--:B--2---:R-:W-:Y:S01]  /*26a0*/  FFMA R16, R12, R49.reuse, R16 ;  /* 0x000000310c107223 */ /* 0x084fe20000000010 */
[----:B---3--:R-:W-:-:S02]  /*26b0*/  FFMA R19, R32, R49, R50 ;  /* 0x0000003120137223 */ /* 0x008fc40000000032 */
[----:B------:R-:W0:Y:S01]  /*26c0*/  LDS R49, [R38+UR4+0x1a80] ;  /* 0x001a800426317984 */ /* 0x000e220008000800 */
[C---:B------:R-:W-:Y:S01]  /*26d0*/  FFMA R24, R20.reuse, R17, R24 ;  /* 0x0000001114187223 */ /* 0x040fe20000000018 */
[C---:B------:R-:W-:Y:S01]  /*26e0*/  FFMA R60, R20.reuse, R53, R60 ;  /* 0x00000035143c7223 */ /* 0x040fe2000000003c */
[----:B------:R-:W-:Y:S01]  /*26f0*/  FFMA R46, R20, R25, R46 ;  /* 0x00000019142e7223 */ /* 0x000fe2000000002e */
[C---:B------:R-:W-:Y:S01]  /*2700*/  FFMA R58, R12.reuse, R17, R57 ;  /* 0x000000110c3a7223 */ /* 0x040fe20000000039 */
[C---:B------:R-:W-:Y:S01]  /*2710*/  FFMA R54, R12.reuse, R53, R54 ;  /* 0x000000350c367223 */ /* 0x040fe20000000036 */
[-C--:B------:R-:W-:Y:S01]  /*2720*/  FFMA R26, R12, R25.reuse, R26 ;  /* 0x000000190c1a7223 */ /* 0x080fe2000000001a */
[----:B------:R-:W1:Y:S01]  /*2730*/  LDS R20, [R3+UR4+0x1a80] ;  /* 0x001a800403147984 */ /* 0x000e620008000800 */
[----:B------:R-:W-:-:S03]  /*2740*/  FFMA R48, R32, R25, R48 ;  /* 0x0000001920307223 */ /* 0x000fc60000000030 */
[----:B------:R-:W2:Y:S01]  /*2750*/  LDS R12, [R38+UR4+0x1b00] ;  /* 0x001b0004260c7984 */ /* 0x000ea20008000800 */
[----:B------:R-:W-:-:S03]  /*2760*/  FFMA R17, R32, R17, R55 ;  /* 0x0000001120117223 */ /* 0x000fc60000000037 */
[----:B------:R-:W3:Y:S04]  /*2770*/  LDS R57, [R38+0x1b00] ;  /* 0x001b000026397984 */ /* 0x000ee80000000800 */
[----:B------:R-:W3:Y:S01]  /*2780*/  LDS R25, [R8+UR4+0x1b00] ;  /* 0x001b000408197984 */ /* 0x000ee20008000800 */
[-C--:B----4-:R-:W-:Y:S01]  /*2790*/  FFMA R24, R21, R18.reuse, R24 ;  /* 0x0000001215187223 */ /* 0x090fe20000000018 */
[-C--:B------:R-:W-:Y:S01]  /*27a0*/  FFMA R58, R13, R18.reuse, R58 ;  /* 0x000000120d3a7223 */ /* 0x080fe2000000003a */
[-C--:B------:R-:W-:Y:S01]  /*27b0*/  FFMA R59, R29, R18.reuse, R59 ;  /* 0x000000121d3b7223 */ /* 0x080fe2000000003b */
[----:B------:R-:W-:Y:S02]  /*27c0*/  FFMA R18, R33, R18, R17 ;  /* 0x0000001221127223 */ /* 0x000fe40000000011 */
[----:B------:R-:W4:Y:S01]  /*27d0*/  LDS R17, [R3+UR4+0x1b00] ;  /* 0x001b000403117984 */ /* 0x000f220008000800 */
[----:B------:R-:W-:Y:S01]  /*27e0*/  FFMA R50, R32, R53, R51 ;  /* 0x0000003520327223 */ /* 0x000fe20000000033 */
[-C--:B-----5:R-:W-:Y:S01]  /*27f0*/  FFMA R60, R21, R27.reuse, R60 ;  /* 0x0000001b153c7223 */ /* 0x0a0fe2000000003c */
[-C--:B------:R-:W-:Y:S01]  /*2800*/  FFMA R54, R13, R27.reuse, R54 ;  /* 0x0000001b0d367223 */ /* 0x080fe20000000036 */
[-C--:B------:R-:W-:Y:S01]  /*2810*/  FFMA R56, R29, R27.reuse, R56 ;  /* 0x0000001b1d387223 */ /* 0x080fe20000000038 */
[----:B------:R-:W-:Y:S01]  /*2820*/  FFMA R27, R33, R27, R50 ;  /* 0x0000001b211b7223 */ /* 0x000fe20000000032 */
        /* <DEDUP_REMOVED lines=13> */
[----:B------:R-:W0:Y:S01]  /*2900*/  LDS R46, [R38+UR4+0x1b80] ;  /* 0x001b8004262e7984 */ /* 0x000e220008000800 */
[----:B---3--:R-:W-:-:S03]  /*2910*/  FFMA R21, R22, R57, R24 ;  /* 0x0000003916157223 */ /* 0x008fc60000000018 */
[----:B------:R-:W1:Y:S01]  /*2920*/  LDS R28, [R8+UR4+0x1b80] ;  /* 0x001b8004081c7984 */ /* 0x000e620008000800 */
[-C--:B------:R-:W-:Y:S01]  /*2930*/  FFMA R60, R22, R25.reuse, R60 ;  /* 0x00000019163c7223 */ /* 0x080fe2000000003c */
[-C--:B------:R-:W-:Y:S01]  /*2940*/  FFMA R54, R14, R25.reuse, R54 ;  /* 0x000000190e367223 */ /* 0x080fe20000000036 */
[-C--:B------:R-:W-:Y:S01]  /*2950*/  FFMA R56, R30, R25.reuse, R56 ;  /* 0x000000191e387223 */ /* 0x080fe20000000038 */
[----:B------:R-:W2:Y:S01]  /*2960*/  LDS R48, [R3+UR4+0x1b80] ;  /* 0x001b800403307984 */ /* 0x000ea20008000800 */
[----:B------:R-:W-:-:S03]  /*2970*/  FFMA R12, R34, R25, R27 ;  /* 0x00000019220c7223 */ /* 0x000fc6000000001b */
[----:B------:R-:W-:Y:S04]  /*2980*/  LDS R33, [R38+0x1c00] ;  /* 0x001c000026217984 */ /* 0x000fe80000000800 */
[----:B------:R-:W3:Y:S01]  /*2990*/  LDS.128 R24, [R43+0x60] ;  /* 0x000060002b187984 */ /* 0x000ee20000000c00 */
[C---:B------:R-:W-:Y:S01]  /*29a0*/  FFMA R58, R14.reuse, R57, R58 ;  /* 0x000000390e3a7223 */ /* 0x040fe2000000003a */
[-C--:B----4-:R-:W-:Y:S01]  /*29b0*/  FFMA R52, R14, R17.reuse, R49 ;  /* 0x000000110e347223 */ /* 0x090fe20000000031 */
[C---:B------:R-:W-:Y:S01]  /*29c0*/  FFMA R14, R30.reuse, R17, R51 ;  /* 0x000000111e0e7223 */ /* 0x040fe20000000033 */
[----:B------:R-:W4:Y:S04]  /*29d0*/  LDS R29, [R38+UR4+0x1c00] ;  /* 0x001c0004261d7984 */ /* 0x000f280008000800 */
[----:B------:R-:W4:Y:S04]  /*29e0*/  LDS R51, [R8+UR4+0x1c00] ;  /* 0x001c000408337984 */ /* 0x000f280008000800 */
[----:B------:R-:W4:Y:S01]  /*29f0*/  LDS R49, [R3+UR4+0x1c00] ;  /* 0x001c000403317984 */ /* 0x000f220008000800 */
[-C--:B------:R-:W-:Y:S01]  /*2a00*/  FFMA R59, R30, R57.reuse, R59 ;  /* 0x000000391e3b7223 */ /* 0x080fe2000000003b */
[----:B------:R-:W-:Y:S01]  /*2a10*/  FFMA R57, R34, R57, R18 ;  /* 0x0000003922397223 */ /* 0x000fe20000000012 */
[-C--:B------:R-:W-:Y:S01]  /*2a20*/  FFMA R50, R22, R17.reuse, R19 ;  /* 0x0000001116327223 */ /* 0x080fe20000000013 */
[----:B------:R-:W-:Y:S01]  /*2a30*/  FFMA R20, R34, R17, R20 ;  /* 0x0000001122147223 */ /* 0x000fe20000000014 */
[-C--:B-----5:R-:W-:Y:S01]  /*2a40*/  FFMA R21, R23, R53.reuse, R21 ;  /* 0x0000003517157223 */ /* 0x0a0fe20000000015 */
[-C--:B------:R-:W-:Y:S01]  /*2a50*/  FFMA R58, R15, R53.reuse, R58 ;  /* 0x000000350f3a7223 */ /* 0x080fe2000000003a */
[-C--:B------:R-:W-:Y:S01]  /*2a60*/  FFMA R59, R31, R53.reuse, R59 ;  /* 0x000000351f3b7223 */ /* 0x080fe2000000003b */
[----:B------:R-:W-:Y:S01]  /*2a70*/  FFMA R53, R35, R53, R57 ;  /* 0x0000003523357223 */ /* 0x000fe20000000039 */
[----:B------:R-:W5:Y:S01]  /*2a80*/  LDS.128 R16, [R41+0x60] ;  /* 0x0000600029107984 */ /* 0x000f620000000c00 */
        /* <DEDUP_REMOVED lines=12> */
[----:B------:R-:W0:Y:S01]  /*2b50*/  LDS.128 R12, [R40+0x60] ;  /* 0x00006000280c7984 */ /* 0x000e220000000c00 */
[----:B---3--:R-:W-:-:S03]  /*2b60*/  FFMA R46, R24, R33, R21 ;  /* 0x00000021182e7223 */ /* 0x008fc60000000015 */
[----:B------:R-:W-:Y:S04]  /*2b70*/  LDS R31, [R38+0x1c80] ;  /* 0x001c8000261f7984 */ /* 0x000fe80000000800 */
[----:B------:R-:W1:Y:S01]  /*2b80*/  LDS.128 R20, [R39+0x60] ;  /* 0x0000600027147984 */ /* 0x000e620000000c00 */
[C---:B----4-:R-:W-:Y:S01]  /*2b90*/  FFMA R34, R24.reuse, R29, R34 ;  /* 0x0000001d18227223 */ /* 0x050fe20000000022 */
[C---:B------:R-:W-:Y:S01]  /*2ba0*/  FFMA R55, R24.reuse, R51, R60 ;  /* 0x0000003318377223 */ /* 0x040fe2000000003c */
[----:B------:R-:W-:Y:S02]  /*2bb0*/  FFMA R50, R24, R49, R50 ;  /* 0x0000003118327223 */ /* 0x000fe40000000032 */
[----:B------:R-:W2:Y:S01]  /*2bc0*/  LDS R24, [R38+UR4+0x1c80] ;  /* 0x001c800426187984 */ /* 0x000ea20008000800 */
[C---:B-----5:R-:W-:Y:S01]  /*2bd0*/  FFMA R58, R16.reuse, R33, R58 ;  /* 0x00000021103a7223 */ /* 0x060fe2000000003a */
[C---:B------:R-:W-:Y:S01]  /*2be0*/  FFMA R32, R16.reuse, R29, R32 ;  /* 0x0000001d10207223 */ /* 0x040fe20000000020 */
[C---:B------:R-:W-:Y:S01]  /*2bf0*/  FFMA R54, R16.reuse, R51, R54 ;  /* 0x0000003310367223 */ /* 0x040fe20000000036 */
[----:B------:R-:W-:-:S02]  /*2c00*/  FFMA R52, R16, R49, R52 ;  /* 0x0000003110347223 */ /* 0x000fc40000000034 */
[----:B------:R-:W3:Y:S01]  /*2c10*/  LDS R16, [R3+UR4+0x1c80] ;  /* 0x001c800403107984 */ /* 0x000ee20008000800 */
[C---:B0-----:R-:W-:Y:S01]  /*2c20*/  FFMA R60, R12.reuse, R33, R59 ;  /* 0x000000210c3c7223 */ /* 0x041fe2000000003b */
[C---:B------:R-:W-:Y:S01]  /*2c30*/  FFMA R61, R12.reuse, R29, R61 ;  /* 0x0000001d0c3d7223 */ /* 0x040fe2000000003d */
[C---:B------:R-:W-:Y:S01]  /*2c40*/  FFMA R56, R12.reuse, R51, R56 ;  /* 0x000000330c387223 */ /* 0x040fe20000000038 */
[----:B------:R-:W-:Y:S02]  /*2c50*/  FFMA R12, R12, R49, R57 ;  /* 0x000000310c0c7223 */ /* 0x000fe40000000039 */
[----:B------:R-:W0:Y:S01]  /*2c60*/  LDS R57, [R38+UR4+0x1d00] ;  /* 0x001d000426397984 */ /* 0x000e220008000800 */
[C---:B-1----:R-:W-:Y:S01]  /*2c70*/  FFMA R53, R20.reuse, R33, R53 ;  /* 0x0000002114357223 */ /* 0x042fe20000000035 */
[----:B------:R-:W-:Y:S02]  /*2c80*/  FFMA R59, R20, R29, R30 ;  /* 0x0000001d143b7223 */ /* 0x000fe4000000001e */
[----:B------:R-:W1:Y:S01]  /*2c90*/  LDS R33, [R8+UR4+0x1c80] ;  /* 0x001c800408217984 */ /* 0x000e620008000800 */
[----:B------:R-:W-:-:S03]  /*2ca0*/  FFMA R30, R17, R31, R58 ;  /* 0x0000001f111e7223 */ /* 0x000fc6000000003a */
[----:B------:R-:W4:Y:S01]  /*2cb0*/  LDS R58, [R38+0x1d00] ;  /* 0x001d0000263a7984 */ /* 0x000f220000000800 */
[C---:B------:R-:W-:Y:S01]  /*2cc0*/  FFMA R35, R20.reuse, R51, R28 ;  /* 0x0000003314237223 */ /* 0x040fe2000000001c */
[-C--:B------:R-:W-:Y:S01]  /*2cd0*/  FFMA R46, R25, R31.reuse, R46 ;  /* 0x0000001f192e7223 */ /* 0x080fe2000000002e */
[-C--:B------:R-:W-:Y:S01]  /*2ce0*/  FFMA R60, R13, R31.reuse, R60 ;  /* 0x0000001f0d3c7223 */ /* 0x080fe2000000003c */
[----:B------:R-:W-:Y:S01]  /*2cf0*/  FFMA R28, R21, R31, R53 ;  /* 0x0000001f151c7223 */ /* 0x000fe20000000035 */
[----:B------:R-:W-:Y:S01]  /*2d00*/  FFMA R48, R20, R49, R48 ;  /* 0x0000003114307223 */ /* 0x000fe20000000030 */
[-C--:B--2---:R-:W-:Y:S01]  /*2d10*/  FFMA R34, R25, R24.reuse, R34 ;  /* 0x0000001819227223 */ /* 0x084fe20000000022 */
[-C--:B------:R-:W-:Y:S01]  /*2d20*/  FFMA R32, R17, R24.reuse, R32 ;  /* 0x0000001811207223 */ /* 0x080fe20000000020 */
[-C--:B------:R-:W-:Y:S01]  /*2d30*/  FFMA R61, R13, R24.reuse, R61 ;  /* 0x000000180d3d7223 */ /* 0x080fe2000000003d */
[C---:B------:R-:W-:Y:S01]  /*2d40*/  FFMA R59, R21.reuse, R24, R59 ;  /* 0x00000018153b7223 */ /* 0x040fe2000000003b */
[----:B------:R-:W2:Y:S04]  /*2d50*/  LDS R31, [R8+UR4+0x1d00] ;  /* 0x001d0004081f7984 */ /* 0x000ea80008000800 */
[----:B------:R-:W5:Y:S04]  /*2d60*/  LDS R29, [R3+UR4+0x1d00] ;  /* 0x001d0004031d7984 */ /* 0x000f680008000800 */
[----:B------:R-:W5:Y:S04]  /*2d70*/  LDS R24, [R38+0x1d80] ;  /* 0x001d800026187984 */ /* 0x000f680000000800 */
[----:B------:R-:W5:Y:S01]  /*2d80*/  LDS R20, [R38+UR4+0x1d80] ;  /* 0x001d800426147984 */ /* 0x000f620008000800 */
[-C--:B---3--:R-:W-:Y:S01]  /*2d90*/  FFMA R49, R21, R16.reuse, R48 ;  /* 0x0000001015317223 */ /* 0x088fe20000000030 */
[-C--:B0-----:R-:W-:Y:S01]  /*2da0*/  FFMA R34, R26, R57.reuse, R34 ;  /* 0x000000391a227223 */ /* 0x081fe20000000022 */
[----:B------:R-:W-:Y:S01]  /*2db0*/  FFMA R32, R18, R57, R32 ;  /* 0x0000003912207223 */ /* 0x000fe20000000020 */
[-C--:B-1----:R-:W-:Y:S01]  /*2dc0*/  FFMA R55, R25, R33.reuse, R55 ;  /* 0x0000002119377223 */ /* 0x082fe20000000037 */
[-C--:B------:R-:W-:Y:S01]  /*2dd0*/  FFMA R53, R17, R33.reuse, R54 ;  /* 0x0000002111357223 */ /* 0x080fe20000000036 */
[-C--:B------:R-:W-:Y:S01]  /*2de0*/  FFMA R51, R13, R33.reuse, R56 ;  /* 0x000000210d337223 */ /* 0x080fe20000000038 */
[----:B------:R-:W-:Y:S01]  /*2df0*/  FFMA R33, R21, R33, R35 ;  /* 0x0000002115217223 */ /* 0x000fe20000000023 */
[-C--:B------:R-:W-:Y:S01]  /*2e00*/  FFMA R13, R13, R16.reuse, R12 ;  /* 0x000000100d0d7223 */ /* 0x080fe2000000000c */
[-C--:B------:R-:W-:Y:S01]  /*2e10*/  FFMA R35, R25, R16.reuse, R50 ;  /* 0x0000001019237223 */ /* 0x080fe20000000032 */
[----:B------:R-:W-:Y:S01]  /*2e20*/  FFMA R17, R17, R16, R52 ;  /* 0x0000001011117223 */ /* 0x000fe20000000034 */
[----:B------:R-:W0:Y:S01]  /*2e30*/  LDS R12, [R8+UR4+0x1d80] ;  /* 0x001d8004080c7984 */ /* 0x000e220008000800 */
[-C--:B----4-:R-:W-:Y:S01]  /*2e40*/  FFMA R21, R26, R58.reuse, R46 ;  /* 0x0000003a1a157223 */ /* 0x090fe2000000002e */
[-C--:B------:R-:W-:Y:S01]  /*2e50*/  FFMA R25, R18, R58.reuse, R30 ;  /* 0x0000003a12197223 */ /* 0x080fe2000000001e */
[-C--:B------:R-:W-:Y:S01]  /*2e60*/  FFMA R60, R14, R58.reuse, R60 ;  /* 0x0000003a0e3c7223 */ /* 0x080fe2000000003c */
[----:B------:R-:W1:Y:S01]  /*2e70*/  LDS R16, [R3+UR4+0x1d80] ;  /* 0x001d800403107984 */ /* 0x000e620008000800 */
[----:B------:R-:W-:Y:S01]  /*2e80*/  FFMA R58, R22, R58, R28 ;  /* 0x0000003a163a7223 */ /* 0x000fe2000000001c */
[-C--:B------:R-:W-:Y:S01]  /*2e90*/  FFMA R30, R14, R57.reuse, R61 ;  /* 0x000000390e1e7223 */ /* 0x080fe2000000003d */
[----:B------:R-:W-:Y:S01]  /*2ea0*/  FFMA R28, R22, R57, R59 ;  /* 0x00000039161c7223 */ /* 0x000fe2000000003b */
[-C--:B--2---:R-:W-:Y:S01]  /*2eb0*/  FFMA R54, R26, R31.reuse, R55 ;  /* 0x0000001f1a367223 */ /* 0x084fe20000000037 */
[-C--:B------:R-:W-:Y:S01]  /*2ec0*/  FFMA R46, R18, R31.reuse, R53 ;  /* 0x0000001f122e7223 */ /* 0x080fe20000000035 */
[----:B------:R-:W-:Y:S01]  /*2ed0*/  FFMA R48, R14, R31, R51 ;  /* 0x0000001f0e307223 */ /* 0x000fe20000000033 */
[C---:B-----5:R-:W-:Y:S01]  /*2ee0*/  FFMA R56, R22.reuse, R29, R49 ;  /* 0x0000001d16387223 */ /* 0x060fe20000000031 */
[----:B------:R-:W-:Y:S01]  /*2ef0*/  FFMA R50, R22, R31, R33 ;  /* 0x0000001f16327223 */ /* 0x000fe20000000021 */
[-C--:B------:R-:W-:Y:S01]  /*2f00*/  FFMA R52, R26, R29.reuse, R35 ;  /* 0x0000001d1a347223 */ /* 0x080fe20000000023 */
[-C--:B------:R-:W-:Y:S01]  /*2f10*/  FFMA R18, R18, R29.reuse, R17 ;  /* 0x0000001d12127223 */ /* 0x080fe20000000011 */
[----:B------:R-:W-:Y:S01]  /*2f20*/  FFMA R14, R14, R29, R13 ;  /* 0x0000001d0e0e7223 */ /* 0x000fe2000000000d */
[-C--:B------:R-:W-:Y:S01]  /*2f30*/  FFMA R21, R27, R24.reuse, R21 ;  /* 0x000000181b157223 */ /* 0x080fe20000000015 */
[-C--:B------:R-:W-:Y:S01]  /*2f40*/  FFMA R25, R19, R24.reuse, R25 ;  /* 0x0000001813197223 */ /* 0x080fe20000000019 */
[-C--:B------:R-:W-:Y:S01]  /*2f50*/  FFMA R49, R15, R24.reuse, R60 ;  /* 0x000000180f317223 */ /* 0x080fe2000000003c */
[----:B------:R-:W-:Y:S01]  /*2f60*/  FFMA R51, R23, R24, R58 ;  /* 0x0000001817337223 */ /* 0x000fe2000000003a */
[-C--:B------:R-:W-:Y:S01]  /*2f70*/  FFMA R53, R27, R20.reuse, R34 ;  /* 0x000000141b357223 */ /* 0x080fe20000000022 */
[-C--:B------:R-:W-:Y:S01]  /*2f80*/  FFMA R55, R19, R20.reuse, R32 ;  /* 0x0000001413377223 */ /* 0x080fe20000000020 */
[-C--:B------:R-:W-:Y:S01]  /*2f90*/  FFMA R57, R15, R20.reuse, R30 ;  /* 0x000000140f397223 */ /* 0x080fe2000000001e */
[----:B------:R-:W-:Y:S01]  /*2fa0*/  FFMA R59, R23, R20, R28 ;  /* 0x00000014173b7223 */ /* 0x000fe2000000001c */
[----:B------:R-:W-:Y:S04]  /*2fb0*/  LDS R22, [R38+UR4+0x1e00] ;  /* 0x001e000426167984 */ /* 0x000fe80008000800 */
[----:B------:R-:W-:Y:S04]  /*2fc0*/  LDS R20, [R38+0x1e00] ;  /* 0x001e000026147984 */ /* 0x000fe80000000800 */
[----:B------:R-:W2:Y:S04]  /*2fd0*/  LDS.128 R28, [R43+0x70] ;  /* 0x000070002b1c7984 */ /* 0x000ea80000000c00 */
[----:B------:R-:W-:Y:S04]  /*2fe0*/  LDS R61, [R8+UR4+0x1e00] ;  /* 0x001e0004083d7984 */ /* 0x000fe80008000800 */
[----:B------:R-:W-:Y:S04]  /*2ff0*/  LDS R24, [R3+UR4+0x1e00] ;  /* 0x001e000403187984 */ /* 0x000fe80008000800 */
[----:B------:R-:W3:Y:S01]  /*3000*/  LDS.128 R32, [R41+0x70] ;  /* 0x0000700029207984 */ /* 0x000ee20000000c00 */
[-C--:B0-----:R-:W-:Y:S01]  /*3010*/  FFMA R26, R27, R12.reuse, R54 ;  /* 0x0000000c1b1a7223 */ /* 0x081fe20000000036 */
[-C--:B------:R-:W-:Y:S01]  /*3020*/  FFMA R46, R19, R12.reuse, R46 ;  /* 0x0000000c132e7223 */ /* 0x080fe2000000002e */
[-C--:B------:R-:W-:Y:S01]  /*3030*/  FFMA R48, R15, R12.reuse, R48 ;  /* 0x0000000c0f307223 */ /* 0x080fe20000000030 */
[----:B------:R-:W-:Y:S01]  /*3040*/  FFMA R50, R23, R12, R50 ;  /* 0x0000000c17327223 */ /* 0x000fe20000000032 */
[----:B-1----:R-:W-:-:S02]  /*3050*/  FFMA R54, R15, R16, R14 ;  /* 0x000000100f367223 */ /* 0x002fc4000000000e */
[----:B------:R-:W0:Y:S01]  /*3060*/  LDS.128 R12, [R40+0x70] ;  /* 0x00007000280c7984 */ /* 0x000e220000000c00 */
[-C--:B------:R-:W-:Y:S01]  /*3070*/  FFMA R27, R27, R16.reuse, R52 ;  /* 0x000000101b1b7223 */ /* 0x080fe20000000034 */
[-C--:B------:R-:W-:Y:S01]  /*3080*/  FFMA R52, R19, R16.reuse, R18 ;  /* 0x0000001013347223 */ /* 0x080fe20000000012 */
[----:B------:R-:W-:Y:S02]  /*3090*/  FFMA R23, R23, R16, R56 ;  /* 0x0000001017177223 */ /* 0x000fe40000000038 */
[----:B------:R-:W1:Y:S01]  /*30a0*/  LDS.128 R16, [R39+0x70] ;  /* 0x0000700027107984 */ /* 0x000e620000000c00 */
[----:B--2---:R-:W-:-:S03]  /*30b0*/  FFMA R56, R28, R20, R21 ;  /* 0x000000141c387223 */ /* 0x004fc60000000015 */
[----:B------:R-:W2:Y:S01]  /*30c0*/  LDS R21, [R38+UR4+0x1e80] ;  /* 0x001e800426157984 */ /* 0x000ea20008000800 */
[C---:B---3--:R-:W-:Y:S01]  /*30d0*/  FFMA R60, R32.reuse, R20, R25 ;  /* 0x00000014203c7223 */ /* 0x048fe20000000019 */
[C---:B------:R-:W-:Y:S01]  /*30e0*/  FFMA R55, R32.reuse, R22, R55 ;  /* 0x0000001620377223 */ /* 0x040fe20000000037 */
[CC--:B------:R-:W-:Y:S01]  /*30f0*/  FFMA R46, R32.reuse, R61.reuse, R46 ;  /* 0x0000003d202e7223 */ /* 0x0c0fe2000000002e */
[----:B------:R-:W-:Y:S01]  /*3100*/  FFMA R52, R32, R24, R52 ;  /* 0x0000001820347223 */ /* 0x000fe20000000034 */
[----:B------:R-:W-:Y:S01]  /*3110*/  FFMA R58, R28, R22, R53 ;  /* 0x000000161c3a7223 */ /* 0x000fe20000000035 */
[----:B------:R-:W3:Y:S01]  /*3120*/  LDS R32, [R38+0x1e80] ;  /* 0x001e800026207984 */ /* 0x000ee20000000800 */
[C---:B0-----:R-:W-:Y:S01]  /*3130*/  FFMA R49, R12.reuse, R20, R49 ;  /* 0x000000140c317223 */ /* 0x041fe20000000031 */
[C---:B------:R-:W-:Y:S01]  /*3140*/  FFMA R57, R12.reuse, R22, R57 ;  /* 0x000000160c397223 */ /* 0x040fe20000000039 */
[CC--:B------:R-:W-:Y:S01]  /*3150*/  FFMA R48, R12.reuse, R61.reuse, R48 ;  /* 0x0000003d0c307223 */ /* 0x0c0fe20000000030 */
[-C--:B------:R-:W-:Y:S01]  /*3160*/  FFMA R54, R12, R24.reuse, R54 ;  /* 0x000000180c367223 */ /* 0x080fe20000000036 */
[C---:B------:R-:W-:Y:S01]  /*3170*/  FFMA R26, R28.reuse, R61, R26 ;  /* 0x0000003d1c1a7223 */ /* 0x040fe2000000001a */
[----:B------:R-:W0:Y:S01]  /*3180*/  LDS R12, [R8+UR4+0x1e80] ;  /* 0x001e8004080c7984 */ /* 0x000e220008000800 */
[----:B------:R-:W-:Y:S01]  /*3190*/  FFMA R28, R28, R24, R27 ;  /* 0x000000181c1c7223 */ /* 0x000fe2000000001b */
[----:B-1----:R-:W-:-:S02]  /*31a0*/  FFMA R20, R16, R20, R51 ;  /* 0x0000001410147223 */ /* 0x002fc40000000033 */
[----:B------:R-:W1:Y:S01]  /*31b0*/  LDS R53, [R3+UR4+0x1e80] ;  /* 0x001e800403357984 */ /* 0x000e620008000800 */
[C---:B------:R-:W-:Y:S01]  /*31c0*/  FFMA R22, R16.reuse, R22, R59 ;  /* 0x0000001610167223 */ /* 0x040fe2000000003b */
[C---:B------:R-:W-:Y:S02]  /*31d0*/  FFMA R24, R16.reuse, R24, R23 ;  /* 0x0000001810187223 */ /* 0x040fe40000000017 */
[----:B------:R-:W4:Y:S01]  /*31e0*/  LDS R51, [R38+0x1f00] ;  /* 0x001f000026337984 */ /* 0x000f220000000800 */
[----:B------:R-:W-:-:S03]  /*31f0*/  FFMA R50, R16, R61, R50 ;  /* 0x0000003d10327223 */ /* 0x000fc60000000032 */
[----:B------:R-:W5:Y:S04]  /*3200*/  LDS R27, [R38+UR4+0x1f00] ;  /* 0x001f0004261b7984 */ /* 0x000f680008000800 */
[----:B------:R-:W5:Y:S01]  /*3210*/  LDS R23, [R8+UR4+0x1f00] ;  /* 0x001f000408177984 */ /* 0x000f620008000800 */
[----:B--2---:R-:W-:-:S03]  /*3220*/  FFMA R58, R29, R21, R58 ;  /* 0x000000151d3a7223 */ /* 0x004fc6000000003a */
[----:B------:R-:W2:Y:S01]  /*3230*/  LDS R25, [R3+UR4+0x1f00] ;  /* 0x001f000403197984 */ /* 0x000ea20008000800 */
[-C--:B------:R-:W-:Y:S01]  /*3240*/  FFMA R55, R33, R21.reuse, R55 ;  /* 0x0000001521377223 */ /* 0x080fe20000000037 */
[-C--:B------:R-:W-:Y:S01]  /*3250*/  FFMA R57, R13, R21.reuse, R57 ;  /* 0x000000150d397223 */ /* 0x080fe20000000039 */
[----:B------:R-:W-:Y:S01]  /*3260*/  FFMA R21, R17, R21, R22 ;  /* 0x0000001511157223 */ /* 0x000fe20000000016 */
[----:B------:R-:W2:Y:S04]  /*3270*/  LDS R16, [R8+UR4+0x1f80] ;  /* 0x001f800408107984 */ /* 0x000ea80008000800 */
[----:B------:R-:W-:Y:S04]  /*3280*/  LDS R22, [R38+0x1f80] ;  /* 0x001f800026167984 */ /* 0x000fe80000000800 */
[----:B------:R-:W-:Y:S01]  /*3290*/  LDS R8, [R38+UR4+0x1f80] ;  /* 0x001f800426087984 */ /* 0x000fe20008000800 */
[-C--:B---3--:R-:W-:Y:S01]  /*32a0*/  FFMA R59, R29, R32.reuse, R56 ;  /* 0x000000201d3b7223 */ /* 0x088fe20000000038 */
[-C--:B------:R-:W-:Y:S01]  /*32b0*/  FFMA R61, R33, R32.reuse, R60 ;  /* 0x00000020213d7223 */ /* 0x080fe2000000003c */
[-C--:B------:R-:W-:Y:S01]  /*32c0*/  FFMA R49, R13, R32.reuse, R49 ;  /* 0x000000200d317223 */ /* 0x080fe20000000031 */
[----:B------:R-:W-:-:S02]  /*32d0*/  FFMA R32, R17, R32, R20 ;  /* 0x0000002011207223 */ /* 0x000fc40000000014 */
[----:B------:R3:W2:Y:S02]  /*32e0*/  LDS R20, [R3+UR4+0x1f80] ;  /* 0x001f800403147984 */ /* 0x0006a40008000800 */
[----:B---3--:R-:W3:Y:S01]  /*32f0*/  LDC R3, c[0x0][0x380] ;  /* 0x0000e000ff037b82 */ /* 0x008ee20000000800 */
[----:B------:R-:W-:Y:S01]  /*3300*/  UIADD3 UR5, UPT, UPT, UR5, 0x1, URZ ;  /* 0x0000000105057890 */ /* 0x000fe2000fffe0ff */
[-C--:B0-----:R-:W-:Y:S01]  /*3310*/  FFMA R26, R29, R12.reuse, R26 ;  /* 0x0000000c1d1a7223 */ /* 0x081fe2000000001a */
[-C--:B------:R-:W-:Y:S02]  /*3320*/  FFMA R46, R33, R12.reuse, R46 ;  /* 0x0000000c212e7223 */ /* 0x080fe4000000002e */
[----:B------:R-:W-:Y:S01]  /*3330*/  UISETP.NE.AND UP0, UPT, UR5, URZ, UPT ;  /* 0x000000ff0500728c */ /* 0x000fe2000bf05270 */
[-C--:B------:R-:W-:Y:S01]  /*3340*/  FFMA R48, R13, R12.reuse, R48 ;  /* 0x0000000c0d307223 */ /* 0x080fe20000000030 */
[----:B------:R-:W-:Y:S01]  /*3350*/  FFMA R50, R17, R12, R50 ;  /* 0x0000000c11327223 */ /* 0x000fe20000000032 */
[-C--:B-1----:R-:W-:Y:S01]  /*3360*/  FFMA R29, R29, R53.reuse, R28 ;  /* 0x000000351d1d7223 */ /* 0x082fe2000000001c */
[-C--:B------:R-:W-:Y:S01]  /*3370*/  FFMA R33, R33, R53.reuse, R52 ;  /* 0x0000003521217223 */ /* 0x080fe20000000034 */
[-C--:B------:R-:W-:Y:S01]  /*3380*/  FFMA R13, R13, R53.reuse, R54 ;  /* 0x000000350d0d7223 */ /* 0x080fe20000000036 */
[----:B------:R-:W-:Y:S01]  /*3390*/  FFMA R17, R17, R53, R24 ;  /* 0x0000003511117223 */ /* 0x000fe20000000018 */
[-C--:B----4-:R-:W-:Y:S01]  /*33a0*/  FFMA R28, R30, R51.reuse, R59 ;  /* 0x000000331e1c7223 */ /* 0x090fe2000000003b */
[-C--:B------:R-:W-:Y:S01]  /*33b0*/  FFMA R24, R14, R51.reuse, R49 ;  /* 0x000000330e187223 */ /* 0x080fe20000000031 */
[----:B------:R-:W-:Y:S01]  /*33c0*/  FFMA R32, R18, R51, R32 ;  /* 0x0000003312207223 */ /* 0x000fe20000000020 */
[-C--:B-----5:R-:W-:Y:S01]  /*33d0*/  FFMA R52, R30, R27.reuse, R58 ;  /* 0x0000001b1e347223 */ /* 0x0a0fe2000000003a */
[-C--:B------:R-:W-:Y:S01]  /*33e0*/  FFMA R54, R14, R27.reuse, R57 ;  /* 0x0000001b0e367223 */ /* 0x080fe20000000039 */
[----:B------:R-:W-:Y:S01]  /*33f0*/  FFMA R21, R18, R27, R21 ;  /* 0x0000001b12157223 */ /* 0x000fe20000000015 */
[-C--:B------:R-:W-:Y:S01]  /*3400*/  FFMA R26, R30, R23.reuse, R26 ;  /* 0x000000171e1a7223 */ /* 0x080fe2000000001a */
[-C--:B------:R-:W-:Y:S01]  /*3410*/  FFMA R46, R34, R23.reuse, R46 ;  /* 0x00000017222e7223 */ /* 0x080fe2000000002e */
[-C--:B------:R-:W-:Y:S01]  /*3420*/  FFMA R48, R14, R23.reuse, R48 ;  /* 0x000000170e307223 */ /* 0x080fe20000000030 */
[----:B------:R-:W-:Y:S01]  /*3430*/  FFMA R50, R18, R23, R50 ;  /* 0x0000001712327223 */ /* 0x000fe20000000032 */
[C---:B------:R-:W-:Y:S01]  /*3440*/  FFMA R56, R34.reuse, R51, R61 ;  /* 0x0000003322387223 */ /* 0x040fe2000000003d */
[----:B------:R-:W-:Y:S01]  /*3450*/  FFMA R60, R34, R27, R55 ;  /* 0x0000001b223c7223 */ /* 0x000fe20000000037 */
[-C--:B--2---:R-:W-:Y:S01]  /*3460*/  FFMA R30, R30, R25.reuse, R29 ;  /* 0x000000191e1e7223 */ /* 0x084fe2000000001d */
        /* <DEDUP_REMOVED lines=19> */
[----:B---3--:R-:W-:-:S02]  /*35a0*/  LEA R37, R3, R37, 0x5 ;  /* 0x0000002503257211 */ /* 0x008fc400078e28ff */
[C---:B------:R-:W-:Y:S02]  /*35b0*/  LEA R36, R3.reuse, R36, 0x5 ;  /* 0x0000002403247211 */ /* 0x040fe400078e28ff */
[C---:B------:R-:W-:Y:S02]  /*35c0*/  LEA R11, R3.reuse, R11, 0x5 ;  /* 0x0000000b030b7211 */ /* 0x040fe400078e28ff */
[----:B------:R-:W-:Y:S02]  /*35d0*/  LEA R10, R3, R10, 0x5 ;  /* 0x0000000a030a7211 */ /* 0x000fe400078e28ff */
[----:B------:R-:W-:Y:S02]  /*35e0*/  IADD3 R9, PT, PT, R9, 0x20, RZ ;  /* 0x0000002009097810 */ /* 0x000fe40007ffe0ff */
[----:B------:R-:W-:Y:S02]  /*35f0*/  IADD3 R7, PT, PT, R7, 0x20, RZ ;  /* 0x0000002007077810 */ /* 0x000fe40007ffe0ff */
[----:B------:R-:W-:-:S02]  /*3600*/  IADD3 R6, PT, PT, R6, 0x20, RZ ;  /* 0x0000002006067810 */ /* 0x000fc40007ffe0ff */
[----:B------:R-:W-:Y:S01]  /*3610*/  IADD3 R5, PT, PT, R5, 0x20, RZ ;  /* 0x0000002005057810 */ /* 0x000fe20007ffe0ff */
[----:B------:R-:W-:Y:S06]  /*3620*/  BAR.SYNC.DEFER_BLOCKING 0x0 ;  /* 0x0000000000007b1d */ /* 0x000fec0000010000 */
[----:B------:R-:W-:Y:S05]  /*3630*/  BRA.U UP0, `(.L_x_1) ;  /* 0xffffffcd00607547 */ /* 0x000fea000b83ffff */
.L_x_0:
[----:B------:R-:W2:Y:S01]  /*3640*/  S2R R3, SR_TID.X ;  /* 0x0000000000037919 */ /* 0x000ea20000002100 */
[----:B------:R-:W5:Y:S01]  /*3650*/  LDC.64 R4, c[0x0][0x398] ;  /* 0x0000e600ff047b82 */ /* 0x000f620000000a00 */
[----:B------:R-:W3:Y:S01]  /*3660*/  LDCU UR4, c[0x0][0x380] ;  /* 0x00007000ff0477ac */ /* 0x000ee20008000800 */
[----:B------:R-:W1:Y:S01]  /*3670*/  S2R R9, SR_TID.Y ;  /* 0x0000000000097919 */ /* 0x000e620000002200 */
[----:B0-----:R-:W-:Y:S01]  /*3680*/  USHF.L.U32 UR5, UR10, 0x2, URZ ;  /* 0x000000020a057899 */ /* 0x001fe200080006ff */
[----:B--2---:R-:W-:Y:S02]  /*3690*/  LEA R2, R2, R3, 0x5 ;  /* 0x0000000302027211 */ /* 0x004fe400078e28ff */
[----:B-1----:R-:W-:-:S04]  /*36a0*/  LEA R9, R0, R9, 0x5 ;  /* 0x0000000900097211 */ /* 0x002fc800078e28ff */
[C---:B------:R-:W-:Y:S01]  /*36b0*/  IADD3 R11, PT, PT, R9.reuse, UR10, RZ ;  /* 0x0000000a090b7c10 */ /* 0x040fe2000fffe0ff */
[----:B---3--:R-:W-:-:S03]  /*36c0*/  IMAD R9, R9, UR4, R2 ;  /* 0x0000000409097c24 */ /* 0x008fc6000f8e0202 */
[----:B------:R-:W-:Y:S01]  /*36d0*/  IADD3 R3, PT, PT, R11, UR10, RZ ;  /* 0x0000000a0b037c10 */ /* 0x000fe2000fffe0ff */
[----:B-----5:R-:W-:-:S03]  /*36e0*/  IMAD.WIDE R8, R9, 0x4, R4 ;  /* 0x0000000409087825 */ /* 0x020fc600078e0204 */
[----:B------:R-:W-:Y:S01]  /*36f0*/  IADD3 R19, PT, PT, R3, UR10, RZ ;  /* 0x0000000a03137c10 */ /* 0x000fe2000fffe0ff */
[--C-:B------:R-:W-:Y:S01]  /*3700*/  IMAD R11, R11, UR4, R2.reuse ;  /* 0x000000040b0b7c24 */ /* 0x100fe2000f8e0202 */
[----:B------:R-:W-:Y:S01]  /*3710*/  IADD3 R6, P0, PT, R8, UR5, RZ ;  /* 0x0000000508067c10 */ /* 0x000fe2000ff1e0ff */
[----:B------:R-:W-:Y:S01]  /*3720*/  IMAD R3, R3, UR4, R2 ;  /* 0x0000000403037c24 */ /* 0x000fe2000f8e0202 */
[----:B------:R0:W-:Y:S01]  /*3730*/  STG.E desc[UR8][R8.64], R33 ;  /* 0x0000002108007986 */ /* 0x0001e2000c101908 */
[----:B------:R-:W-:Y:S01]  /*3740*/  IMAD.WIDE R10, R11, 0x4, R4 ;  /* 0x000000040b0a7825 */ /* 0x000fe200078e0204 */
[----:B------:R-:W-:Y:S02]  /*3750*/  IADD3.X R7, PT, PT, RZ, R9, RZ, P0, !PT ;  /* 0x00000009ff077210 */ /* 0x000fe400007fe4ff */
[----:B------:R-:W-:Y:S01]  /*3760*/  IADD3 R14, P0, PT, R6, UR5, RZ ;  /* 0x00000005060e7c10 */ /* 0x000fe2000ff1e0ff */
[----:B------:R-:W-:Y:S01]  /*3770*/  IMAD R19, R19, UR4, R2 ;  /* 0x0000000413137c24 */ /* 0x000fe2000f8e0202 */
[----:B------:R-:W-:Y:S01]  /*3780*/  IADD3 R20, P1, PT, R10, UR5, RZ ;  /* 0x000000050a147c10 */ /* 0x000fe2000ff3e0ff */
[--C-:B------:R-:W-:Y:S01]  /*3790*/  IMAD.WIDE R2, R3, 0x4, R4.reuse ;  /* 0x0000000403027825 */ /* 0x100fe200078e0204 */
[----:B------:R-:W-:Y:S01]  /*37a0*/  IADD3.X R15, PT, PT, RZ, R7, RZ, P0, !PT ;  /* 0x00000007ff0f7210 */ /* 0x000fe200007fe4ff */
[----:B------:R1:W-:Y:S01]  /*37b0*/  STG.E desc[UR8][R6.64], R52 ;  /* 0x0000003406007986 */ /* 0x0003e2000c101908 */
[----:B------:R-:W-:Y:S01]  /*37c0*/  IADD3 R18, P0, PT, R14, UR5, RZ ;  /* 0x000000050e127c10 */ /* 0x000fe2000ff1e0ff */
[----:B------:R-:W-:Y:S01]  /*37d0*/  IMAD.WIDE R4, R19, 0x4, R4 ;  /* 0x0000000413047825 */ /* 0x000fe200078e0204 */
[----:B------:R-:W-:Y:S01]  /*37e0*/  IADD3.X R21, PT, PT, RZ, R11, RZ, P1, !PT ;  /* 0x0000000bff157210 */ /* 0x000fe20000ffe4ff */
[----:B------:R2:W-:Y:S01]  /*37f0*/  STG.E desc[UR8][R14.64], R51 ;  /* 0x000000330e007986 */ /* 0x0005e2000c101908 */
[----:B0-----:R-:W-:-:S02]  /*3800*/  IADD3 R8, P1, PT, R20, UR5, RZ ;  /* 0x0000000514087c10 */ /* 0x001fc4000ff3e0ff */
[----:B------:R-:W-:Y:S02]  /*3810*/  IADD3.X R19, PT, PT, RZ, R15, RZ, P0, !PT ;  /* 0x0000000fff137210 */ /* 0x000fe400007fe4ff */
[----:B------:R-:W-:Y:S02]  /*3820*/  IADD3 R24, P0, PT, R2, UR5, RZ ;  /* 0x0000000502187c10 */ /* 0x000fe4000ff1e0ff */
[----:B------:R-:W-:Y:S01]  /*3830*/  IADD3.X R9, PT, PT, RZ, R21, RZ, P1, !PT ;  /* 0x00000015ff097210 */ /* 0x000fe20000ffe4ff */
[----:B------:R0:W-:Y:S01]  /*3840*/  STG.E desc[UR8][R18.64], R46 ;  /* 0x0000002e12007986 */ /* 0x0001e2000c101908 */
[----:B------:R-:W-:Y:S02]  /*3850*/  IADD3 R22, P1, PT, R8, UR5, RZ ;  /* 0x0000000508167c10 */ /* 0x000fe4000ff3e0ff */
[----:B------:R-:W-:Y:S01]  /*3860*/  IADD3.X R25, PT, PT, RZ, R3, RZ, P0, !PT ;  /* 0x00000003ff197210 */ /* 0x000fe200007fe4ff */
[----:B------:R3:W-:Y:S01]  /*3870*/  STG.E desc[UR8][R10.64], R56 ;  /* 0x000000380a007986 */ /* 0x0007e2000c101908 */
[----:B-1----:R-:W-:-:S02]  /*3880*/  IADD3 R6, P0, PT, R24, UR5, RZ ;  /* 0x0000000518067c10 */ /* 0x002fc4000ff1e0ff */
[----:B------:R-:W-:Y:S01]  /*3890*/  IADD3.X R23, PT, PT, RZ, R9, RZ, P1, !PT ;  /* 0x00000009ff177210 */ /* 0x000fe20000ffe4ff */
[----:B------:R-:W-:Y:S01]  /*38a0*/  STG.E desc[UR8][R20.64], R50 ;  /* 0x0000003214007986 */ /* 0x000fe2000c101908 */
[----:B--2---:R-:W-:Y:S02]  /*38b0*/  IADD3 R14, P1, PT, R4, UR5, RZ ;  /* 0x00000005040e7c10 */ /* 0x004fe4000ff3e0ff */
[----:B------:R-:W-:Y:S01]  /*38c0*/  IADD3.X R7, PT, PT, RZ, R25, RZ, P0, !PT ;  /* 0x00000019ff077210 */ /* 0x000fe200007fe4ff */
[----:B------:R1:W-:Y:S01]  /*38d0*/  STG.E desc[UR8][R8.64], R61 ;  /* 0x0000003d08007986 */ /* 0x0003e2000c101908 */
[----:B------:R-:W-:Y:S02]  /*38e0*/  IADD3.X R15, PT, PT, RZ, R5, RZ, P1, !PT ;  /* 0x00000005ff0f7210 */ /* 0x000fe40000ffe4ff */
[----:B0-----:R-:W-:Y:S01]  /*38f0*/  IADD3 R18, P1, PT, R14, UR5, RZ ;  /* 0x000000050e127c10 */ /* 0x001fe2000ff3e0ff */
[----:B------:R-:W-:Y:S01]  /*3900*/  STG.E desc[UR8][R22.64], R12 ;  /* 0x0000000c16007986 */ /* 0x000fe2000c101908 */
[----:B---3--:R-:W-:-:S02]  /*3910*/  IADD3 R10, P0, PT, R6, UR5, RZ ;  /* 0x00000005060a7c10 */ /* 0x008fc4000ff1e0ff */
[----:B------:R-:W-:Y:S01]  /*3920*/  IADD3.X R19, PT, PT, RZ, R15, RZ, P1, !PT ;  /* 0x0000000fff137210 */ /* 0x000fe20000ffe4ff */
[----:B------:R-:W-:Y:S01]  /*3930*/  STG.E desc[UR8][R2.64], R57 ;  /* 0x0000003902007986 */ /* 0x000fe2000c101908 */
[----:B------:R-:W-:Y:S02]  /*3940*/  IADD3.X R11, PT, PT, RZ, R7, RZ, P0, !PT ;  /* 0x00000007ff0b7210 */ /* 0x000fe400007fe4ff */
[----:B-1----:R-:W-:Y:S01]  /*3950*/  IADD3 R8, P0, PT, R18, UR5, RZ ;  /* 0x0000000512087c10 */ /* 0x002fe2000ff1e0ff */
[----:B------:R-:W-:Y:S03]  /*3960*/  STG.E desc[UR8][R24.64], R54 ;  /* 0x0000003618007986 */ /* 0x000fe6000c101908 */
[----:B------:R-:W-:Y:S01]  /*3970*/  IADD3.X R9, PT, PT, RZ, R19, RZ, P0, !PT ;  /* 0x00000013ff097210 */ /* 0x000fe200007fe4ff */
[----:B------:R-:W-:Y:S04]  /*3980*/  STG.E desc[UR8][R6.64], R53 ;  /* 0x0000003506007986 */ /* 0x000fe8000c101908 */
[----:B------:R-:W-:Y:S04]  /*3990*/  STG.E desc[UR8][R10.64], R58 ;  /* 0x0000003a0a007986 */ /* 0x000fe8000c101908 */
[----:B------:R-:W-:Y:S04]  /*39a0*/  STG.E desc[UR8][R4.64], R49 ;  /* 0x0000003104007986 */ /* 0x000fe8000c101908 */
[----:B------:R-:W-:Y:S04]  /*39b0*/  STG.E desc[UR8][R14.64], R59 ;  /* 0x0000003b0e007986 */ /* 0x000fe8000c101908 */
[----:B------:R-:W-:Y:S04]  /*39c0*/  STG.E desc[UR8][R18.64], R17 ;  /* 0x0000001112007986 */ /* 0x000fe8000c101908 */
[----:B------:R-:W-:Y:S01]  /*39d0*/  STG.E desc[UR8][R8.64], R13 ;  /* 0x0000000d08007986 */ /* 0x000fe2000c101908 */
[----:B------:R-:W-:Y:S05]  /*39e0*/  EXIT ;  /* 0x000000000000794d */ /* 0x000fea0003800000 */
.L_x_2:
[----:B------:R-:W-:-:S00]  /*39f0*/  BRA `(.L_x_2) ;  /* 0xfffffffc00fc7947 */ /* 0x000fc0000383ffff */
[----:B------:R-:W-:-:S00]  /*3a00*/  NOP ;  /* 0x0000000000007918 */ /* 0x000fc00000000000 */
[----:B------:R-:W-:-:S00]  /*3a10*/  NOP ;  /* 0x0000000000007918 */ /* 0x000fc00000000000 */
[----:B------:R-:W-:-:S00]  /*3a20*/  NOP ;  /* 0x0000000000007918 */ /* 0x000fc00000000000 */
[----:B------:R-:W-:-:S00]  /*3a30*/  NOP ;  /* 0x0000000000007918 */ /* 0x000fc00000000000 */
[----:B------:R-:W-:-:S00]  /*3a40*/  NOP ;  /* 0x0000000000007918 */ /* 0x000fc00000000000 */
[----:B------:R-:W-:-:S00]  /*3a50*/  NOP ;  /* 0x0000000000007918 */ /* 0x000fc00000000000 */
[----:B------:R-:W-:-:S00]  /*3a60*/  NOP ;  /* 0x0000000000007918 */ /* 0x000fc00000000000 */
[----:B------:R-:W-:-:S00]  /*3a70*/  NOP ;  /* 0x0000000000007918 */ /* 0x000fc00000000000 */
.L_x_3:


//--------------------- .nv.shared._Z16block_mul_kerneliiPfS_S_ --------------------------
	.section	.nv.shared._Z16block_mul_kerneliiPfS_S_,"aw",@nobits
	.sectionflags	@""
	.align	16
	.zero		1024


//--------------------- .nv.shared.reserved.0     --------------------------
	.section	.nv.shared.reserved.0,"aw",@nobits
	.weak		__nv_reservedSMEM_offset_0_alias
	.size		__nv_reservedSMEM_offset_0_alias, 0, 64
	.other		__nv_reservedSMEM_offset_0_alias,@"STO_CUDA_RESERVED_SHARED STV_DEFAULT"
__nv_reservedSMEM_offset_0_alias:
	.zero		0
	.zero		64


//--------------------- .nv.constant0._Z16block_mul_kerneliiPfS_S_ --------------------------
	.section	.nv.constant0._Z16block_mul_kerneliiPfS_S_,"a",@progbits
	.sectionflags	@""
	.align	4
.nv.constant0._Z16block_mul_kerneliiPfS_S_:
	.zero		928


//--------------------- SYMBOLS --------------------------

	.type		.nv.reservedSmem.offset0,@object
	.size		.nv.reservedSmem.offset0,0x4
	.type		.nv.reservedSmem.cap,@object
	.size		.nv.reservedSmem.cap,0x4
